	.target	sm_90a

	.elftype	@"ET_EXEC"


//--------------------- .note.nv.tkinfo           --------------------------
	.section	.note.nv.tkinfo,"",@"SHT_NOTE"
	.sectionflags	@"SHF_NOTE_NV_TKINFO"
	.tkinfo
        /*0018*/ 	.word	0x00000002
        /*0030*/ 	.string	""
        /*0030*/ 	.string	"ptxas"
        /*0030*/ 	.string	"Cuda compilation tools, release 13.0, V13.0.88"
        /*0030*/ 	.string	"Build cuda_13.0.r13.0/compiler.36424714_0"
        /*0030*/ 	.string	"-arch sm_90a -m 64 "



//--------------------- .note.nv.cuinfo           --------------------------
	.section	.note.nv.cuinfo,"",@"SHT_NOTE"
	.sectionflags	@"SHF_NOTE_NV_CUINFO"
        /*0018*/ 	.short	0x0002
        /*001a*/ 	.short	0x005a
        /*001c*/ 	.short	0x0082
	.zero		2


//--------------------- .nv.info                  --------------------------
	.section	.nv.info,"",@"SHT_CUDA_INFO"
	.align	4


	//----- nvinfo : EIATTR_REGCOUNT
	.align		4
        /*0000*/ 	.byte	0x04, 0x2f
        /*0002*/ 	.short	(.L_12 - .L_11)
	.align		4
.L_11:
        /*0004*/ 	.word	index@(_ZN7cutlass13device_kernelINS_4gemm6kernel13GemmUniversalIN4cute5tupleIJiiiiEEENS1_10collective13CollectiveMmaINS1_37MainloopSm90TmaGmmaWarpSpecializedFP8ILi6ENS5_IJNS4_1CILi1EEESB_SB_EEENS1_32KernelTmaWarpSpecializedPingpongEEENS5_IJNSA_ILi64EEESF_NSA_ILi128EEEEEENS_12float_e4m3_tENS5_IJlSB_lEEESI_SJ_NS4_8TiledMMAINS4_8MMA_AtomIJNS4_4SM904GMMA30MMA_64x64x32_F32E4M3E4M3_SS_TNILNSN_7ScaleInE1ELSP_1EEEEEENS4_6LayoutISC_NS5_IJNSA_ILi0EEEST_ST_EEEEENS5_IJNS4_10UnderscoreESW_SW_EEEEENS4_13SM90_TMA_LOADENS4_14ComposedLayoutINS4_7SwizzleILi3ELi4ELi3EEENS4_18smem_ptr_flag_bitsILi8EEENSS_INS5_IJNSA_ILi8EEESG_EEENS5_IJSG_SB_EEEEEEEvNS4_8identityESZ_S19_vS1A_EENS_8epilogue10collective6detail29Sm90TmaWarpSpecializedAdapterINS1D_15DefaultEpilogueISI_SJ_SJ_NS1C_6thread17LinearCombinationISI_Li1EffLNS1H_9ScaleType4KindE0ELNS_15FloatRoundStyleE2ESI_EENS1_15EpilogueDefaultEEEEEvvEEEEvNT_6ParamsE)
        /*0008*/ 	.word	0x000000a8


	//----- nvinfo : EIATTR_FRAME_SIZE
	.align		4
.L_12:
        /*000c*/ 	.byte	0x04, 0x11
        /*000e*/ 	.short	(.L_14 - .L_13)
	.align		4
.L_13:
        /*0010*/ 	.word	index@(_ZN7cutlass13device_kernelINS_4gemm6kernel13GemmUniversalIN4cute5tupleIJiiiiEEENS1_10collective13CollectiveMmaINS1_37MainloopSm90TmaGmmaWarpSpecializedFP8ILi6ENS5_IJNS4_1CILi1EEESB_SB_EEENS1_32KernelTmaWarpSpecializedPingpongEEENS5_IJNSA_ILi64EEESF_NSA_ILi128EEEEEENS_12float_e4m3_tENS5_IJlSB_lEEESI_SJ_NS4_8TiledMMAINS4_8MMA_AtomIJNS4_4SM904GMMA30MMA_64x64x32_F32E4M3E4M3_SS_TNILNSN_7ScaleInE1ELSP_1EEEEEENS4_6LayoutISC_NS5_IJNSA_ILi0EEEST_ST_EEEEENS5_IJNS4_10UnderscoreESW_SW_EEEEENS4_13SM90_TMA_LOADENS4_14ComposedLayoutINS4_7SwizzleILi3ELi4ELi3EEENS4_18smem_ptr_flag_bitsILi8EEENSS_INS5_IJNSA_ILi8EEESG_EEENS5_IJSG_SB_EEEEEEEvNS4_8identityESZ_S19_vS1A_EENS_8epilogue10collective6detail29Sm90TmaWarpSpecializedAdapterINS1D_15DefaultEpilogueISI_SJ_SJ_NS1C_6thread17LinearCombinationISI_Li1EffLNS1H_9ScaleType4KindE0ELNS_15FloatRoundStyleE2ESI_EENS1_15EpilogueDefaultEEEEEvvEEEEvNT_6ParamsE)
        /*0014*/ 	.word	0x00000000


	//----- nvinfo : EIATTR_MIN_STACK_SIZE
	.align		4
.L_14:
        /*0018*/ 	.byte	0x04, 0x12
        /*001a*/ 	.short	(.L_16 - .L_15)
	.align		4
.L_15:
        /*001c*/ 	.word	index@(_ZN7cutlass13device_kernelINS_4gemm6kernel13GemmUniversalIN4cute5tupleIJiiiiEEENS1_10collective13CollectiveMmaINS1_37MainloopSm90TmaGmmaWarpSpecializedFP8ILi6ENS5_IJNS4_1CILi1EEESB_SB_EEENS1_32KernelTmaWarpSpecializedPingpongEEENS5_IJNSA_ILi64EEESF_NSA_ILi128EEEEEENS_12float_e4m3_tENS5_IJlSB_lEEESI_SJ_NS4_8TiledMMAINS4_8MMA_AtomIJNS4_4SM904GMMA30MMA_64x64x32_F32E4M3E4M3_SS_TNILNSN_7ScaleInE1ELSP_1EEEEEENS4_6LayoutISC_NS5_IJNSA_ILi0EEEST_ST_EEEEENS5_IJNS4_10UnderscoreESW_SW_EEEEENS4_13SM90_TMA_LOADENS4_14ComposedLayoutINS4_7SwizzleILi3ELi4ELi3EEENS4_18smem_ptr_flag_bitsILi8EEENSS_INS5_IJNSA_ILi8EEESG_EEENS5_IJSG_SB_EEEEEEEvNS4_8identityESZ_S19_vS1A_EENS_8epilogue10collective6detail29Sm90TmaWarpSpecializedAdapterINS1D_15DefaultEpilogueISI_SJ_SJ_NS1C_6thread17LinearCombinationISI_Li1EffLNS1H_9ScaleType4KindE0ELNS_15FloatRoundStyleE2ESI_EENS1_15EpilogueDefaultEEEEEvvEEEEvNT_6ParamsE)
        /*0020*/ 	.word	0x00000000
.L_16:


//--------------------- .nv.compat                --------------------------
	.section	.nv.compat,"",@"SHT_CUDA_COMPAT_INFO"
	.align	4
        /*0000*/ 	.byte	0x02, 0x09, 0x01, 0x00, 0x02, 0x02, 0x04, 0x00, 0x02, 0x05, 0x05, 0x00, 0x03, 0x07, 0x01, 0x01
        /*0010*/ 	.byte	0x02, 0x03, 0x01, 0x00, 0x02, 0x06, 0x01, 0x00, 0x04, 0x0b, 0x08, 0x00, 0x00, 0x00, 0x00, 0x00
        /*0020*/ 	.byte	0x00, 0x00, 0x00, 0x00


//--------------------- .nv.info._ZN7cutlass13device_kernelINS_4gemm6kernel13GemmUniversalIN4cute5tupleIJiiiiEEENS1_10collective13CollectiveMmaINS1_37MainloopSm90TmaGmmaWarpSpecializedFP8ILi6ENS5_IJNS4_1CILi1EEESB_SB_EEENS1_32KernelTmaWarpSpecializedPingpongEEENS5_IJNSA_ILi64EEESF_NSA_ILi128EEEEEENS_12float_e4m3_tENS5_IJlSB_lEEESI_SJ_NS4_8TiledMMAINS4_8MMA_AtomIJNS4_4SM904GMMA30MMA_64x64x32_F32E4M3E4M3_SS_TNILNSN_7ScaleInE1ELSP_1EEEEEENS4_6LayoutISC_NS5_IJNSA_ILi0EEEST_ST_EEEEENS5_IJNS4_10UnderscoreESW_SW_EEEEENS4_13SM90_TMA_LOADENS4_14ComposedLayoutINS4_7SwizzleILi3ELi4ELi3EEENS4_18smem_ptr_flag_bitsILi8EEENSS_INS5_IJNSA_ILi8EEESG_EEENS5_IJSG_SB_EEEEEEEvNS4_8identityESZ_S19_vS1A_EENS_8epilogue10collective6detail29Sm90TmaWarpSpecializedAdapterINS1D_15DefaultEpilogueISI_SJ_SJ_NS1C_6thread17LinearCombinationISI_Li1EffLNS1H_9ScaleType4KindE0ELNS_15FloatRoundStyleE2ESI_EENS1_15EpilogueDefaultEEEEEvvEEEEvNT_6ParamsE --------------------------
	.section	.nv.info._ZN7cutlass13device_kernelINS_4gemm6kernel13GemmUniversalIN4cute5tupleIJiiiiEEENS1_10collective13CollectiveMmaINS1_37MainloopSm90TmaGmmaWarpSpecializedFP8ILi6ENS5_IJNS4_1CILi1EEESB_SB_EEENS1_32KernelTmaWarpSpecializedPingpongEEENS5_IJNSA_ILi64EEESF_NSA_ILi128EEEEEENS_12float_e4m3_tENS5_IJlSB_lEEESI_SJ_NS4_8TiledMMAINS4_8MMA_AtomIJNS4_4SM904GMMA30MMA_64x64x32_F32E4M3E4M3_SS_TNILNSN_7ScaleInE1ELSP_1EEEEEENS4_6LayoutISC_NS5_IJNSA_ILi0EEEST_ST_EEEEENS5_IJNS4_10UnderscoreESW_SW_EEEEENS4_13SM90_TMA_LOADENS4_14ComposedLayoutINS4_7SwizzleILi3ELi4ELi3EEENS4_18smem_ptr_flag_bitsILi8EEENSS_INS5_IJNSA_ILi8EEESG_EEENS5_IJSG_SB_EEEEEEEvNS4_8identityESZ_S19_vS1A_EENS_8epilogue10collective6detail29Sm90TmaWarpSpecializedAdapterINS1D_15DefaultEpilogueISI_SJ_SJ_NS1C_6thread17LinearCombinationISI_Li1EffLNS1H_9ScaleType4KindE0ELNS_15FloatRoundStyleE2ESI_EENS1_15EpilogueDefaultEEEEEvvEEEEvNT_6ParamsE,"",@"SHT_CUDA_INFO"
	.sectionflags	@""
	.align	4


	//----- nvinfo : EIATTR_CUDA_API_VERSION
	.align		4
        /*0000*/ 	.byte	0x04, 0x37
        /*0002*/ 	.short	(.L_18 - .L_17)
.L_17:
        /*0004*/ 	.word	0x00000082


	//----- nvinfo : EIATTR_KPARAM_INFO
	.align		4
.L_18:
        /*0008*/ 	.byte	0x04, 0x17
        /*000a*/ 	.short	(.L_20 - .L_19)
.L_19:
        /*000c*/ 	.word	0x00000000
        /*0010*/ 	.short	0x0000
        /*0012*/ 	.short	0x0070
        /*0014*/ 	.byte	0x00, 0xf0, 0x01, 0x10


	//----- nvinfo : EIATTR_SPARSE_MMA_MASK
	.align		4
.L_20:
        /*0018*/ 	.byte	0x03, 0x50
        /*001a*/ 	.short	0x0000


	//----- nvinfo : EIATTR_MAXREG_COUNT
	.align		4
        /*001c*/ 	.byte	0x03, 0x1b
        /*001e*/ 	.short	0x00a8


	//----- nvinfo : EIATTR_NUM_BARRIERS
	.align		4
        /*0020*/ 	.byte	0x02, 0x4c
        /*0022*/ 	.byte	0x01
	.zero		1


	//----- nvinfo : EIATTR_MERCURY_ISA_VERSION
	.align		4
        /*0024*/ 	.byte	0x03, 0x5f
        /*0026*/ 	.short	0x0101


	//----- nvinfo : EIATTR_INT_WARP_WIDE_INSTR_OFFSETS
	.align		4
        /*0028*/ 	.byte	0x04, 0x31
        /*002a*/ 	.short	(.L_22 - .L_21)


	//   ....[0]....
.L_21:
        /*002c*/ 	.word	0x00000460


	//   ....[1]....
        /*0030*/ 	.word	0x00000480


	//   ....[2]....
        /*0034*/ 	.word	0x00000500


	//   ....[3]....
        /*0038*/ 	.word	0x00000510


	//   ....[4]....
        /*003c*/ 	.word	0x00000520


	//   ....[5]....
        /*0040*/ 	.word	0x00000540


	//   ....[6]....
        /*0044*/ 	.word	0x000005c0


	//   ....[7]....
        /*0048*/ 	.word	0x000005e0


	//----- nvinfo : EIATTR_COOP_GROUP_MASK_REGIDS
	.align		4
.L_22:
        /*004c*/ 	.byte	0x04, 0x29
        /*004e*/ 	.short	(.L_24 - .L_23)


	//   ....[0]....
.L_23:
        /*0050*/ 	.word	0xffffffff


	//   ....[1]....
        /*0054*/ 	.word	0xffffffff


	//   ....[2]....
        /*0058*/ 	.word	0xffffffff


	//   ....[3]....
        /*005c*/ 	.word	0xffffffff


	//   ....[4]....
        /*0060*/ 	.word	0xffffffff


	//   ....[5]....
        /*0064*/ 	.word	0xffffffff


	//----- nvinfo : EIATTR_COOP_GROUP_INSTR_OFFSETS
	.align		4
.L_24:
        /*0068*/ 	.byte	0x04, 0x28
        /*006a*/ 	.short	(.L_26 - .L_25)


	//   ....[0]....
.L_25:
        /*006c*/ 	.word	0x00000060


	//   ....[1]....
        /*0070*/ 	.word	0x00000070


	//   ....[2]....
        /*0074*/ 	.word	0x00000130


	//   ....[3]....
        /*0078*/ 	.word	0x00000300


	//   ....[4]....
        /*007c*/ 	.word	0x00000340


	//   ....[5]....
        /*0080*/ 	.word	0x00000380


	//----- nvinfo : EIATTR_REG_RECONFIG
	.align		4
.L_26:
        /*0084*/ 	.byte	0x01, 0x54
	.zero		2


	//----- nvinfo : EIATTR_MBARRIER_INSTR_OFFSETS
	.align		4
        /*0088*/ 	.byte	0x04, 0x39
        /*008a*/ 	.short	(.L_28 - .L_27)


	//   ....[0]....
.L_27:
        /*008c*/ 	.word	0x00000230
        /*0090*/ 	.word	0x000000ff
        /*0094*/ 	.word	0x00000000
        /*0098*/ 	.short	0x0100
        /*009a*/ 	.byte	0x08
	.zero		1


	//   ....[1]....
        /*009c*/ 	.word	0x00000240
        /*00a0*/ 	.word	0x000000ff
        /*00a4*/ 	.word	0x00000030
        /*00a8*/ 	.short	0x0100
        /*00aa*/ 	.byte	0x08
	.zero		1


	//   ....[2]....
        /*00ac*/ 	.word	0x00000250
        /*00b0*/ 	.word	0x000000ff
        /*00b4*/ 	.word	0x00000008
        /*00b8*/ 	.short	0x0100
        /*00ba*/ 	.byte	0x08
	.zero		1


	//   ....[3]....
        /*00bc*/ 	.word	0x00000260
        /*00c0*/ 	.word	0x000000ff
        /*00c4*/ 	.word	0x00000038
        /*00c8*/ 	.short	0x0100
        /*00ca*/ 	.byte	0x08
	.zero		1


	//   ....[4]....
        /*00cc*/ 	.word	0x00000270
        /*00d0*/ 	.word	0x000000ff
        /*00d4*/ 	.word	0x00000010
        /*00d8*/ 	.short	0x0100
        /*00da*/ 	.byte	0x08
	.zero		1


	//   ....[5]....
        /*00dc*/ 	.word	0x00000280
        /*00e0*/ 	.word	0x000000ff
        /*00e4*/ 	.word	0x00000040
        /*00e8*/ 	.short	0x0100
        /*00ea*/ 	.byte	0x08
	.zero		1


	//   ....[6]....
        /*00ec*/ 	.word	0x00000290
        /*00f0*/ 	.word	0x000000ff
        /*00f4*/ 	.word	0x00000018
        /*00f8*/ 	.short	0x0100
        /*00fa*/ 	.byte	0x08
	.zero		1


	//   ....[7]....
        /*00fc*/ 	.word	0x000002a0
        /*0100*/ 	.word	0x000000ff
        /*0104*/ 	.word	0x00000048
        /*0108*/ 	.short	0x0100
        /*010a*/ 	.byte	0x08
	.zero		1


	//   ....[8]....
        /*010c*/ 	.word	0x000002b0
        /*0110*/ 	.word	0x000000ff
        /*0114*/ 	.word	0x00000020
        /*0118*/ 	.short	0x0100
        /*011a*/ 	.byte	0x08
	.zero		1


	//   ....[9]....
        /*011c*/ 	.word	0x000002c0
        /*0120*/ 	.word	0x000000ff
        /*0124*/ 	.word	0x00000050
        /*0128*/ 	.short	0x0100
        /*012a*/ 	.byte	0x08
	.zero		1


	//   ....[10]....
        /*012c*/ 	.word	0x000002d0
        /*0130*/ 	.word	0x000000ff
        /*0134*/ 	.word	0x00000028
        /*0138*/ 	.short	0x0100
        /*013a*/ 	.byte	0x08
	.zero		1


	//   ....[11]....
        /*013c*/ 	.word	0x000002e0
        /*0140*/ 	.word	0x000000ff
        /*0144*/ 	.word	0x00000058
        /*0148*/ 	.short	0x0100
        /*014a*/ 	.byte	0x08
	.zero		1


	//   ....[12]....
        /*014c*/ 	.word	0x00000610
        /*0150*/ 	.word	0x000000ff
        /*0154*/ 	.word	0x00000090
        /*0158*/ 	.short	0x0100
        /*015a*/ 	.byte	0x08
	.zero		1


	//   ....[13]....
        /*015c*/ 	.word	0x00000660
        /*0160*/ 	.word	0x000000ff
        /*0164*/ 	.word	0x00000098
        /*0168*/ 	.short	0x0100
        /*016a*/ 	.byte	0x08
	.zero		1


	//   ....[14]....
        /*016c*/ 	.word	0x00000680
        /*0170*/ 	.word	0x000000ff
        /*0174*/ 	.word	0x00000070
        /*0178*/ 	.short	0x0100
        /*017a*/ 	.byte	0x09
	.zero		1


	//   ....[15]....
        /*017c*/ 	.word	0x00000690
        /*0180*/ 	.word	0x000000ff
        /*0184*/ 	.word	0x00000078
        /*0188*/ 	.short	0x0100
        /*018a*/ 	.byte	0x09
	.zero		1


	//   ....[16]....
        /*018c*/ 	.word	0x000006a0
        /*0190*/ 	.word	0x000000ff
        /*0194*/ 	.word	0x00000080
        /*0198*/ 	.short	0x0100
        /*019a*/ 	.byte	0x09
	.zero		1


	//   ....[17]....
        /*019c*/ 	.word	0x000006b0
        /*01a0*/ 	.word	0x000000ff
        /*01a4*/ 	.word	0x00000088
        /*01a8*/ 	.short	0x0100
        /*01aa*/ 	.byte	0x09
	.zero		1


	//   ....[18]....
        /*01ac*/ 	.word	0x000014e0
        /*01b0*/ 	.word	0x000000ff
        /*01b4*/ 	.word	0xfffffff8
        /*01b8*/ 	.short	0x010a
        /*01ba*/ 	.byte	0x0b
	.zero		1


	//   ....[19]....
        /*01bc*/ 	.word	0x000017b0
        /*01c0*/ 	.word	0x000000ff
        /*01c4*/ 	.word	0x00000000
        /*01c8*/ 	.short	0x010a
        /*01ca*/ 	.byte	0x06
	.zero		1


	//   ....[20]....
        /*01cc*/ 	.word	0x000017f0
        /*01d0*/ 	.word	0x000000ff
        /*01d4*/ 	.word	0x00000000
        /*01d8*/ 	.short	0x010a
        /*01da*/ 	.byte	0x06
	.zero		1


	//   ....[21]....
        /*01dc*/ 	.word	0x00001e20
        /*01e0*/ 	.word	0x000000ff
        /*01e4*/ 	.word	0x00000000
        /*01e8*/ 	.short	0x010a
        /*01ea*/ 	.byte	0x10
	.zero		1


	//   ....[22]....
        /*01ec*/ 	.word	0x00001e60
        /*01f0*/ 	.word	0x000000ff
        /*01f4*/ 	.word	0x00000000
        /*01f8*/ 	.short	0x010a
        /*01fa*/ 	.byte	0x10
	.zero		1


	//   ....[23]....
        /*01fc*/ 	.word	0x00002300
        /*0200*/ 	.word	0x000000ff
        /*0204*/ 	.word	0x00000000
        /*0208*/ 	.short	0x0101
        /*020a*/ 	.byte	0x08
	.zero		1


	//   ....[24]....
        /*020c*/ 	.word	0x00002670
        /*0210*/ 	.word	0x0000000f
        /*0214*/ 	.word	0x00000000
        /*0218*/ 	.short	0x0101
        /*021a*/ 	.byte	0x17
	.zero		1


	//   ....[25]....
        /*021c*/ 	.word	0x00002750
        /*0220*/ 	.word	0x000000ff
        /*0224*/ 	.word	0x00000000
        /*0228*/ 	.short	0x0101
        /*022a*/ 	.byte	0x08
	.zero		1


	//   ....[26]....
        /*022c*/ 	.word	0x00002800
        /*0230*/ 	.word	0x000000ff
        /*0234*/ 	.word	0x00000008
        /*0238*/ 	.short	0x010a
        /*023a*/ 	.byte	0x0b
	.zero		1


	//   ....[27]....
        /*023c*/ 	.word	0x00005060
        /*0240*/ 	.word	0x00000004
        /*0244*/ 	.word	0x00000000
        /*0248*/ 	.short	0x0101
        /*024a*/ 	.byte	0x17
	.zero		1


	//   ....[28]....
        /*024c*/ 	.word	0x00005940
        /*0250*/ 	.word	0x00000013
        /*0254*/ 	.word	0x00000030
        /*0258*/ 	.short	0x010a
        /*025a*/ 	.byte	0x3f
	.zero		1


	//   ....[29]....
        /*025c*/ 	.word	0x00005c90
        /*0260*/ 	.word	0x0000000a
        /*0264*/ 	.word	0x00000098
        /*0268*/ 	.short	0x0101
        /*026a*/ 	.byte	0x3f
	.zero		1


	//   ....[30]....
        /*026c*/ 	.word	0x000063f0
        /*0270*/ 	.word	0x00000005
        /*0274*/ 	.word	0x00000000
        /*0278*/ 	.short	0x010a
        /*027a*/ 	.byte	0x3f
	.zero		1


	//   ....[31]....
        /*027c*/ 	.word	0x00006470
        /*0280*/ 	.word	0x00000007
        /*0284*/ 	.word	0x00000000
        /*0288*/ 	.short	0x010a
        /*028a*/ 	.byte	0x3f
	.zero		1


	//   ....[32]....
        /*028c*/ 	.word	0x00006500
        /*0290*/ 	.word	0x00000006
        /*0294*/ 	.word	0x00000000
        /*0298*/ 	.short	0x010a
        /*029a*/ 	.byte	0x3f
	.zero		1


	//   ....[33]....
        /*029c*/ 	.word	0x00006590
        /*02a0*/ 	.word	0x00000009
        /*02a4*/ 	.word	0x00000000
        /*02a8*/ 	.short	0x010a
        /*02aa*/ 	.byte	0x3f
	.zero		1


	//   ....[34]....
        /*02ac*/ 	.word	0x00006620
        /*02b0*/ 	.word	0x00000006
        /*02b4*/ 	.word	0x00000000
        /*02b8*/ 	.short	0x010a
        /*02ba*/ 	.byte	0x3f
	.zero		1


	//   ....[35]....
        /*02bc*/ 	.word	0x000066b0
        /*02c0*/ 	.word	0x00000003
        /*02c4*/ 	.word	0x00000000
        /*02c8*/ 	.short	0x010a
        /*02ca*/ 	.byte	0x3f
	.zero		1


	//   ....[36]....
        /*02cc*/ 	.word	0x00006720
        /*02d0*/ 	.word	0x0000000f
        /*02d4*/ 	.word	0xfffffff8
        /*02d8*/ 	.short	0x010a
        /*02da*/ 	.byte	0x3f
	.zero		1


	//   ....[37]....
        /*02dc*/ 	.word	0x00006780
        /*02e0*/ 	.word	0x0000000f
        /*02e4*/ 	.word	0x00000000
        /*02e8*/ 	.short	0x010a
        /*02ea*/ 	.byte	0x3f
	.zero		1


	//   ....[38]....
        /*02ec*/ 	.word	0x000067e0
        /*02f0*/ 	.word	0x00000010
        /*02f4*/ 	.word	0x00000000
        /*02f8*/ 	.short	0x010a
        /*02fa*/ 	.byte	0x3f
	.zero		1


	//   ....[39]....
        /*02fc*/ 	.word	0x00006840
        /*0300*/ 	.word	0x0000000f
        /*0304*/ 	.word	0x00000008
        /*0308*/ 	.short	0x010a
        /*030a*/ 	.byte	0x3f
	.zero		1


	//   ....[40]....
        /*030c*/ 	.word	0x00006910
        /*0310*/ 	.word	0x00000013
        /*0314*/ 	.word	0x00000030
        /*0318*/ 	.short	0x010a
        /*031a*/ 	.byte	0x3f
	.zero		1


	//   ....[41]....
        /*031c*/ 	.word	0x000069f0
        /*0320*/ 	.word	0x00000005
        /*0324*/ 	.word	0x00000000
        /*0328*/ 	.short	0x010a
        /*032a*/ 	.byte	0x3f
	.zero		1


	//   ....[42]....
        /*032c*/ 	.word	0x00006a40
        /*0330*/ 	.word	0x00000007
        /*0334*/ 	.word	0x00000000
        /*0338*/ 	.short	0x010a
        /*033a*/ 	.byte	0x3f
	.zero		1


	//   ....[43]....
        /*033c*/ 	.word	0x00006a90
        /*0340*/ 	.word	0x00000006
        /*0344*/ 	.word	0x00000000
        /*0348*/ 	.short	0x010a
        /*034a*/ 	.byte	0x3f
	.zero		1


	//   ....[44]....
        /*034c*/ 	.word	0x00006ae0
        /*0350*/ 	.word	0x00000009
        /*0354*/ 	.word	0x00000000
        /*0358*/ 	.short	0x010a
        /*035a*/ 	.byte	0x3f
	.zero		1


	//   ....[45]....
        /*035c*/ 	.word	0x00006b30
        /*0360*/ 	.word	0x00000006
        /*0364*/ 	.word	0x00000000
        /*0368*/ 	.short	0x010a
        /*036a*/ 	.byte	0x3f
	.zero		1


	//----- nvinfo : EIATTR_NUM_MBARRIERS
	.align		4
.L_28:
        /*036c*/ 	.byte	0x03, 0x38
        /*036e*/ 	.short	0x0012


	//----- nvinfo : EIATTR_EXIT_INSTR_OFFSETS
	.align		4
        /*0370*/ 	.byte	0x04, 0x1c
        /*0372*/ 	.short	(.L_30 - .L_29)


	//   ....[0]....
.L_29:
        /*0374*/ 	.word	0x00001190


	//   ....[1]....
        /*0378*/ 	.word	0x000011f0


	//   ....[2]....
        /*037c*/ 	.word	0x00005670


	//   ....[3]....
        /*0380*/ 	.word	0x000056a0


	//   ....[4]....
        /*0384*/ 	.word	0x00006700


	//----- nvinfo : EIATTR_MAX_THREADS
	.align		4
.L_30:
        /*0388*/ 	.byte	0x04, 0x05
        /*038a*/ 	.short	(.L_32 - .L_31)
.L_31:
        /*038c*/ 	.word	0x00000180
        /*0390*/ 	.word	0x00000001
        /*0394*/ 	.word	0x00000001


	//----- nvinfo : EIATTR_CRS_STACK_SIZE
	.align		4
.L_32:
        /*0398*/ 	.byte	0x04, 0x1e
        /*039a*/ 	.short	(.L_34 - .L_33)
.L_33:
        /*039c*/ 	.word	0x00000000


	//----- nvinfo : EIATTR_CBANK_PARAM_SIZE
	.align		4
.L_34:
        /*03a0*/ 	.byte	0x03, 0x19
        /*03a2*/ 	.short	0x0470


	//----- nvinfo : EIATTR_PARAM_CBANK
	.align		4
        /*03a4*/ 	.byte	0x04, 0x0a
        /*03a6*/ 	.short	(.L_36 - .L_35)
	.align		4
.L_35:
        /*03a8*/ 	.word	index@(.nv.constant0._ZN7cutlass13device_kernelINS_4gemm6kernel13GemmUniversalIN4cute5tupleIJiiiiEEENS1_10collective13CollectiveMmaINS1_37MainloopSm90TmaGmmaWarpSpecializedFP8ILi6ENS5_IJNS4_1CILi1EEESB_SB_EEENS1_32KernelTmaWarpSpecializedPingpongEEENS5_IJNSA_ILi64EEESF_NSA_ILi128EEEEEENS_12float_e4m3_tENS5_IJlSB_lEEESI_SJ_NS4_8TiledMMAINS4_8MMA_AtomIJNS4_4SM904GMMA30MMA_64x64x32_F32E4M3E4M3_SS_TNILNSN_7ScaleInE1ELSP_1EEEEEENS4_6LayoutISC_NS5_IJNSA_ILi0EEEST_ST_EEEEENS5_IJNS4_10UnderscoreESW_SW_EEEEENS4_13SM90_TMA_LOADENS4_14ComposedLayoutINS4_7SwizzleILi3ELi4ELi3EEENS4_18smem_ptr_flag_bitsILi8EEENSS_INS5_IJNSA_ILi8EEESG_EEENS5_IJSG_SB_EEEEEEEvNS4_8identityESZ_S19_vS1A_EENS_8epilogue10collective6detail29Sm90TmaWarpSpecializedAdapterINS1D_15DefaultEpilogueISI_SJ_SJ_NS1C_6thread17LinearCombinationISI_Li1EffLNS1H_9ScaleType4KindE0ELNS_15FloatRoundStyleE2ESI_EENS1_15EpilogueDefaultEEEEEvvEEEEvNT_6ParamsE)
        /*03ac*/ 	.short	0x0210
        /*03ae*/ 	.short	0x0470


	//----- nvinfo : EIATTR_SW_WAR
	.align		4
.L_36:
        /*03b0*/ 	.byte	0x04, 0x36
        /*03b2*/ 	.short	(.L_38 - .L_37)
.L_37:
        /*03b4*/ 	.word	0x00000008
.L_38:


//--------------------- .nv.callgraph             --------------------------
	.section	.nv.callgraph,"",@"SHT_CUDA_CALLGRAPH"
	.align	4
	.sectionentsize	8
	.align		4
        /*0000*/ 	.word	0x00000000
	.align		4
        /*0004*/ 	.word	0xffffffff
	.align		4
        /*0008*/ 	.word	0x00000000
	.align		4
        /*000c*/ 	.word	0xfffffffe
	.align		4
        /*0010*/ 	.word	0x00000000
	.align		4
        /*0014*/ 	.word	0xfffffffd
	.align		4
        /*0018*/ 	.word	0x00000000
	.align		4
        /*001c*/ 	.word	0xfffffffc


//--------------------- .nv.constant4             --------------------------
	.section	.nv.constant4,"a",@progbits
	.align	8
	.align		8
.nv.constant4:
        /*0000*/ 	.dword	_ZN40_INTERNAL_1456a57b_4_k_cu_90d5c23b_266704cuda3std3__45__cpo5beginE
	.align		8
        /*0008*/ 	.dword	_ZN40_INTERNAL_1456a57b_4_k_cu_90d5c23b_266704cuda3std3__45__cpo3endE
	.align		8
        /*0010*/ 	.dword	_ZN40_INTERNAL_1456a57b_4_k_cu_90d5c23b_266704cuda3std3__45__cpo6cbeginE
	.align		8
        /*0018*/ 	.dword	_ZN40_INTERNAL_1456a57b_4_k_cu_90d5c23b_266704cuda3std3__45__cpo4cendE
	.align		8
        /*0020*/ 	.dword	_ZN40_INTERNAL_1456a57b_4_k_cu_90d5c23b_266704cuda3std3__442_GLOBAL__N__1456a57b_4_k_cu_90d5c23b_266706ignoreE
	.align		8
        /*0028*/ 	.dword	_ZN40_INTERNAL_1456a57b_4_k_cu_90d5c23b_266704cuda3std3__419piecewise_constructE
	.align		8
        /*0030*/ 	.dword	_ZN40_INTERNAL_1456a57b_4_k_cu_90d5c23b_266704cuda3std3__48in_placeE
	.align		8
        /*0038*/ 	.dword	_ZN40_INTERNAL_1456a57b_4_k_cu_90d5c23b_266704cuda3std6ranges3__45__cpo4swapE
	.align		8
        /*0040*/ 	.dword	_ZN40_INTERNAL_1456a57b_4_k_cu_90d5c23b_266704cuda3std6ranges3__45__cpo9iter_moveE
	.align		8
        /*0048*/ 	.dword	_ZN40_INTERNAL_1456a57b_4_k_cu_90d5c23b_266704cute7productE
	.align		8
        /*0050*/ 	.dword	_ZN40_INTERNAL_1456a57b_4_k_cu_90d5c23b_266704cute1_E


//--------------------- .text._ZN7cutlass13device_kernelINS_4gemm6kernel13GemmUniversalIN4cute5tupleIJiiiiEEENS1_10collective13CollectiveMmaINS1_37MainloopSm90TmaGmmaWarpSpecializedFP8ILi6ENS5_IJNS4_1CILi1EEESB_SB_EEENS1_32KernelTmaWarpSpecializedPingpongEEENS5_IJNSA_ILi64EEESF_NSA_ILi128EEEEEENS_12float_e4m3_tENS5_IJlSB_lEEESI_SJ_NS4_8TiledMMAINS4_8MMA_AtomIJNS4_4SM904GMMA30MMA_64x64x32_F32E4M3E4M3_SS_TNILNSN_7ScaleInE1ELSP_1EEEEEENS4_6LayoutISC_NS5_IJNSA_ILi0EEEST_ST_EEEEENS5_IJNS4_10UnderscoreESW_SW_EEEEENS4_13SM90_TMA_LOADENS4_14ComposedLayoutINS4_7SwizzleILi3ELi4ELi3EEENS4_18smem_ptr_flag_bitsILi8EEENSS_INS5_IJNSA_ILi8EEESG_EEENS5_IJSG_SB_EEEEEEEvNS4_8identityESZ_S19_vS1A_EENS_8epilogue10collective6detail29Sm90TmaWarpSpecializedAdapterINS1D_15DefaultEpilogueISI_SJ_SJ_NS1C_6thread17LinearCombinationISI_Li1EffLNS1H_9ScaleType4KindE0ELNS_15FloatRoundStyleE2ESI_EENS1_15EpilogueDefaultEEEEEvvEEEEvNT_6ParamsE --------------------------
	.section	.text._ZN7cutlass13device_kernelINS_4gemm6kernel13GemmUniversalIN4cute5tupleIJiiiiEEENS1_10collective13CollectiveMmaINS1_37MainloopSm90TmaGmmaWarpSpecializedFP8ILi6ENS5_IJNS4_1CILi1EEESB_SB_EEENS1_32KernelTmaWarpSpecializedPingpongEEENS5_IJNSA_ILi64EEESF_NSA_ILi128EEEEEENS_12float_e4m3_tENS5_IJlSB_lEEESI_SJ_NS4_8TiledMMAINS4_8MMA_AtomIJNS4_4SM904GMMA30MMA_64x64x32_F32E4M3E4M3_SS_TNILNSN_7ScaleInE1ELSP_1EEEEEENS4_6LayoutISC_NS5_IJNSA_ILi0EEEST_ST_EEEEENS5_IJNS4_10UnderscoreESW_SW_EEEEENS4_13SM90_TMA_LOADENS4_14ComposedLayoutINS4_7SwizzleILi3ELi4ELi3EEENS4_18smem_ptr_flag_bitsILi8EEENSS_INS5_IJNSA_ILi8EEESG_EEENS5_IJSG_SB_EEEEEEEvNS4_8identityESZ_S19_vS1A_EENS_8epilogue10collective6detail29Sm90TmaWarpSpecializedAdapterINS1D_15DefaultEpilogueISI_SJ_SJ_NS1C_6thread17LinearCombinationISI_Li1EffLNS1H_9ScaleType4KindE0ELNS_15FloatRoundStyleE2ESI_EENS1_15EpilogueDefaultEEEEEvvEEEEvNT_6ParamsE,"ax",@progbits
	.align	128
.text._ZN7cutlass13device_kernelINS_4gemm6kernel13GemmUniversalIN4cute5tupleIJiiiiEEENS1_10collective13CollectiveMmaINS1_37MainloopSm90TmaGmmaWarpSpecializedFP8ILi6ENS5_IJNS4_1CILi1EEESB_SB_EEENS1_32KernelTmaWarpSpecializedPingpongEEENS5_IJNSA_ILi64EEESF_NSA_ILi128EEEEEENS_12float_e4m3_tENS5_IJlSB_lEEESI_SJ_NS4_8TiledMMAINS4_8MMA_AtomIJNS4_4SM904GMMA30MMA_64x64x32_F32E4M3E4M3_SS_TNILNSN_7ScaleInE1ELSP_1EEEEEENS4_6LayoutISC_NS5_IJNSA_ILi0EEEST_ST_EEEEENS5_IJNS4_10UnderscoreESW_SW_EEEEENS4_13SM90_TMA_LOADENS4_14ComposedLayoutINS4_7SwizzleILi3ELi4ELi3EEENS4_18smem_ptr_flag_bitsILi8EEENSS_INS5_IJNSA_ILi8EEESG_EEENS5_IJSG_SB_EEEEEEEvNS4_8identityESZ_S19_vS1A_EENS_8epilogue10collective6detail29Sm90TmaWarpSpecializedAdapterINS1D_15DefaultEpilogueISI_SJ_SJ_NS1C_6thread17LinearCombinationISI_Li1EffLNS1H_9ScaleType4KindE0ELNS_15FloatRoundStyleE2ESI_EENS1_15EpilogueDefaultEEEEEvvEEEEvNT_6ParamsE:
        .type           _ZN7cutlass13device_kernelINS_4gemm6kernel13GemmUniversalIN4cute5tupleIJiiiiEEENS1_10collective13CollectiveMmaINS1_37MainloopSm90TmaGmmaWarpSpecializedFP8ILi6ENS5_IJNS4_1CILi1EEESB_SB_EEENS1_32KernelTmaWarpSpecializedPingpongEEENS5_IJNSA_ILi64EEESF_NSA_ILi128EEEEEENS_12float_e4m3_tENS5_IJlSB_lEEESI_SJ_NS4_8TiledMMAINS4_8MMA_AtomIJNS4_4SM904GMMA30MMA_64x64x32_F32E4M3E4M3_SS_TNILNSN_7ScaleInE1ELSP_1EEEEEENS4_6LayoutISC_NS5_IJNSA_ILi0EEEST_ST_EEEEENS5_IJNS4_10UnderscoreESW_SW_EEEEENS4_13SM90_TMA_LOADENS4_14ComposedLayoutINS4_7SwizzleILi3ELi4ELi3EEENS4_18smem_ptr_flag_bitsILi8EEENSS_INS5_IJNSA_ILi8EEESG_EEENS5_IJSG_SB_EEEEEEEvNS4_8identityESZ_S19_vS1A_EENS_8epilogue10collective6detail29Sm90TmaWarpSpecializedAdapterINS1D_15DefaultEpilogueISI_SJ_SJ_NS1C_6thread17LinearCombinationISI_Li1EffLNS1H_9ScaleType4KindE0ELNS_15FloatRoundStyleE2ESI_EENS1_15EpilogueDefaultEEEEEvvEEEEvNT_6ParamsE,@function
        .size           _ZN7cutlass13device_kernelINS_4gemm6kernel13GemmUniversalIN4cute5tupleIJiiiiEEENS1_10collective13CollectiveMmaINS1_37MainloopSm90TmaGmmaWarpSpecializedFP8ILi6ENS5_IJNS4_1CILi1EEESB_SB_EEENS1_32KernelTmaWarpSpecializedPingpongEEENS5_IJNSA_ILi64EEESF_NSA_ILi128EEEEEENS_12float_e4m3_tENS5_IJlSB_lEEESI_SJ_NS4_8TiledMMAINS4_8MMA_AtomIJNS4_4SM904GMMA30MMA_64x64x32_F32E4M3E4M3_SS_TNILNSN_7ScaleInE1ELSP_1EEEEEENS4_6LayoutISC_NS5_IJNSA_ILi0EEEST_ST_EEEEENS5_IJNS4_10UnderscoreESW_SW_EEEEENS4_13SM90_TMA_LOADENS4_14ComposedLayoutINS4_7SwizzleILi3ELi4ELi3EEENS4_18smem_ptr_flag_bitsILi8EEENSS_INS5_IJNSA_ILi8EEESG_EEENS5_IJSG_SB_EEEEEEEvNS4_8identityESZ_S19_vS1A_EENS_8epilogue10collective6detail29Sm90TmaWarpSpecializedAdapterINS1D_15DefaultEpilogueISI_SJ_SJ_NS1C_6thread17LinearCombinationISI_Li1EffLNS1H_9ScaleType4KindE0ELNS_15FloatRoundStyleE2ESI_EENS1_15EpilogueDefaultEEEEEvvEEEEvNT_6ParamsE,(.L_x_144 - _ZN7cutlass13device_kernelINS_4gemm6kernel13GemmUniversalIN4cute5tupleIJiiiiEEENS1_10collective13CollectiveMmaINS1_37MainloopSm90TmaGmmaWarpSpecializedFP8ILi6ENS5_IJNS4_1CILi1EEESB_SB_EEENS1_32KernelTmaWarpSpecializedPingpongEEENS5_IJNSA_ILi64EEESF_NSA_ILi128EEEEEENS_12float_e4m3_tENS5_IJlSB_lEEESI_SJ_NS4_8TiledMMAINS4_8MMA_AtomIJNS4_4SM904GMMA30MMA_64x64x32_F32E4M3E4M3_SS_TNILNSN_7ScaleInE1ELSP_1EEEEEENS4_6LayoutISC_NS5_IJNSA_ILi0EEEST_ST_EEEEENS5_IJNS4_10UnderscoreESW_SW_EEEEENS4_13SM90_TMA_LOADENS4_14ComposedLayoutINS4_7SwizzleILi3ELi4ELi3EEENS4_18smem_ptr_flag_bitsILi8EEENSS_INS5_IJNSA_ILi8EEESG_EEENS5_IJSG_SB_EEEEEEEvNS4_8identityESZ_S19_vS1A_EENS_8epilogue10collective6detail29Sm90TmaWarpSpecializedAdapterINS1D_15DefaultEpilogueISI_SJ_SJ_NS1C_6thread17LinearCombinationISI_Li1EffLNS1H_9ScaleType4KindE0ELNS_15FloatRoundStyleE2ESI_EENS1_15EpilogueDefaultEEEEEvvEEEEvNT_6ParamsE)
        .other          _ZN7cutlass13device_kernelINS_4gemm6kernel13GemmUniversalIN4cute5tupleIJiiiiEEENS1_10collective13CollectiveMmaINS1_37MainloopSm90TmaGmmaWarpSpecializedFP8ILi6ENS5_IJNS4_1CILi1EEESB_SB_EEENS1_32KernelTmaWarpSpecializedPingpongEEENS5_IJNSA_ILi64EEESF_NSA_ILi128EEEEEENS_12float_e4m3_tENS5_IJlSB_lEEESI_SJ_NS4_8TiledMMAINS4_8MMA_AtomIJNS4_4SM904GMMA30MMA_64x64x32_F32E4M3E4M3_SS_TNILNSN_7ScaleInE1ELSP_1EEEEEENS4_6LayoutISC_NS5_IJNSA_ILi0EEEST_ST_EEEEENS5_IJNS4_10UnderscoreESW_SW_EEEEENS4_13SM90_TMA_LOADENS4_14ComposedLayoutINS4_7SwizzleILi3ELi4ELi3EEENS4_18smem_ptr_flag_bitsILi8EEENSS_INS5_IJNSA_ILi8EEESG_EEENS5_IJSG_SB_EEEEEEEvNS4_8identityESZ_S19_vS1A_EENS_8epilogue10collective6detail29Sm90TmaWarpSpecializedAdapterINS1D_15DefaultEpilogueISI_SJ_SJ_NS1C_6thread17LinearCombinationISI_Li1EffLNS1H_9ScaleType4KindE0ELNS_15FloatRoundStyleE2ESI_EENS1_15EpilogueDefaultEEEEEvvEEEEvNT_6ParamsE,@"STO_CUDA_ENTRY STV_DEFAULT"
_ZN7cutlass13device_kernelINS_4gemm6kernel13GemmUniversalIN4cute5tupleIJiiiiEEENS1_10collective13CollectiveMmaINS1_37MainloopSm90TmaGmmaWarpSpecializedFP8ILi6ENS5_IJNS4_1CILi1EEESB_SB_EEENS1_32KernelTmaWarpSpecializedPingpongEEENS5_IJNSA_ILi64EEESF_NSA_ILi128EEEEEENS_12float_e4m3_tENS5_IJlSB_lEEESI_SJ_NS4_8TiledMMAINS4_8MMA_AtomIJNS4_4SM904GMMA30MMA_64x64x32_F32E4M3E4M3_SS_TNILNSN_7ScaleInE1ELSP_1EEEEEENS4_6LayoutISC_NS5_IJNSA_ILi0EEEST_ST_EEEEENS5_IJNS4_10UnderscoreESW_SW_EEEEENS4_13SM90_TMA_LOADENS4_14ComposedLayoutINS4_7SwizzleILi3ELi4ELi3EEENS4_18smem_ptr_flag_bitsILi8EEENSS_INS5_IJNSA_ILi8EEESG_EEENS5_IJSG_SB_EEEEEEEvNS4_8identityESZ_S19_vS1A_EENS_8epilogue10collective6detail29Sm90TmaWarpSpecializedAdapterINS1D_15DefaultEpilogueISI_SJ_SJ_NS1C_6thread17LinearCombinationISI_Li1EffLNS1H_9ScaleType4KindE0ELNS_15FloatRoundStyleE2ESI_EENS1_15EpilogueDefaultEEEEEvvEEEEvNT_6ParamsE:
[----:B------:R-:W-:Y:S01]  /*0000*/  LDC R1, c[0x0][0x28] ;  /* 0x00000a00ff017b82 */ /* 0x000fe20000000800 */
[----:B------:R-:W0:Y:S01]  /*0010*/  S2R R11, SR_TID.X ;  /* 0x00000000000b7919 */ /* 0x000e220000002100 */
[----:B------:R-:W-:Y:S01]  /*0020*/  ELECT P0, URZ, PT ;  /* 0x00000000003f782f */ /* 0x000fe20003800000 */
[----:B------:R-:W-:Y:S01]  /*0030*/  BSSY B0, `(.L_x_0) ;  /* 0x000000f000007945 */ /* 0x000fe20003800000 */
[--C-:B0-----:R-:W-:Y:S02]  /*0040*/  SHF.R.U32.HI R0, RZ, 0x5, R11.reuse ;  /* 0x00000005ff007819 */ /* 0x101fe4000001160b */
[----:B------:R-:W-:-:S03]  /*0050*/  SHF.R.U32.HI R4, RZ, 0x7, R11 ;  /* 0x00000007ff047819 */ /* 0x000fc6000001160b */
[----:B------:R-:W0:Y:S04]  /*0060*/  SHFL.IDX PT, R2, R0, RZ, 0x1f ;  /* 0x00001fff00027589 */ /* 0x000e2800000e0000 */
[----:B------:R1:W2:Y:S01]  /*0070*/  SHFL.IDX PT, R5, R4, RZ, 0x1f ;  /* 0x00001fff04057589 */ /* 0x0002a200000e0000 */
[----:B0-----:R-:W-:-:S13]  /*0080*/  ISETP.NE.OR P0, PT, R2, RZ, !P0 ;  /* 0x000000ff0200720c */ /* 0x001fda0004705670 */
[----:B-12---:R-:W-:Y:S05]  /*0090*/  @P0 BRA `(.L_x_1) ;  /* 0x0000000000200947 */ /* 0x006fea0003800000 */
[----:B------:R-:W-:Y:S02]  /*00a0*/  ULDC.64 UR4, c[0x0][0x198] ;  /* 0x0000660000047ab9 */ /* 0x000fe40000000a00 */
[----:B------:R-:W-:Y:S02]  /*00b0*/  UIADD3 UR6, UP0, UR4, 0xf0, URZ ;  /* 0x000000f004067890 */ /* 0x000fe4000ff1e03f */
[----:B------:R-:W-:Y:S02]  /*00c0*/  UIADD3 UR4, UP1, UR4, 0x1f0, URZ ;  /* 0x000001f004047890 */ /* 0x000fe4000ff3e03f */
[----:B------:R-:W-:Y:S02]  /*00d0*/  UIADD3.X UR7, URZ, UR5, URZ, UP0, !UPT ;  /* 0x000000053f077290 */ /* 0x000fe400087fe43f */
[----:B------:R-:W-:-:S07]  /*00e0*/  UIADD3.X UR5, URZ, UR5, URZ, UP1, !UPT ;  /* 0x000000053f057290 */ /* 0x000fce0008ffe43f */
[----:B------:R0:W-:Y:S02]  /*00f0*/  UTMACCTL.PF [UR6] ;  /* 0x00000000060079b9 */ /* 0x0001e40008040000 */
[----:B------:R0:W-:Y:S02]  /*0100*/  UTMACCTL.PF [UR4] ;  /* 0x00000000040079b9 */ /* 0x0001e40008040000 */
[----:B0-----:R-:W-:Y:S01]  /*0110*/  NOP ;  /* 0x0000000000007918 */ /* 0x001fe20000000000 */
.L_x_1:
[----:B------:R-:W-:Y:S05]  /*0120*/  BSYNC B0 ;  /* 0x0000000000007941 */ /* 0x000fea0003800000 */
.L_x_0:
[----:B------:R-:W0:Y:S02]  /*0130*/  SHFL.IDX PT, R3, R0, RZ, 0x1f ;  /* 0x00001fff00037589 */ /* 0x000e2400000e0000 */
[----:B0-----:R-:W-:-:S13]  /*0140*/  ISETP.NE.AND P0, PT, R3, RZ, PT ;  /* 0x000000ff0300720c */ /* 0x001fda0003f05270 */
[----:B------:R-:W-:Y:S05]  /*0150*/  @P0 BRA `(.L_x_2) ;  /* 0x0000000000680947 */ /* 0x000fea0003800000 */
[----:B------:R-:W0:Y:S01]  /*0160*/  S2UR UR8, SR_CgaCtaId ;  /* 0x00000000000879c3 */ /* 0x000e220000008800 */
[----:B------:R-:W-:Y:S01]  /*0170*/  UMOV UR4, 0x400 ;  /* 0x0000040000047882 */ /* 0x000fe20000000000 */
[----:B------:R-:W-:Y:S01]  /*0180*/  UMOV UR5, 0x1 ;  /* 0x0000000100057882 */ /* 0x000fe20000000000 */
[----:B------:R-:W-:Y:S01]  /*0190*/  UMOV UR6, 0x80 ;  /* 0x0000008000067882 */ /* 0x000fe20000000000 */
[----:B------:R-:W-:Y:S01]  /*01a0*/  ELECT P0, URZ, PT ;  /* 0x00000000003f782f */ /* 0x000fe20003800000 */
[----:B------:R-:W-:-:S04]  /*01b0*/  UIADD3 UR6, -UR6, 0x100000, URZ ;  /* 0x0010000006067890 */ /* 0x000fc8000fffe13f */
[----:B------:R-:W-:Y:S02]  /*01c0*/  USHF.L.U32 UR7, UR6, 0xb, URZ ;  /* 0x0000000b06077899 */ /* 0x000fe4000800063f */
[----:B------:R-:W-:Y:S02]  /*01d0*/  USHF.L.U32 UR6, UR6, 0x1, URZ ;  /* 0x0000000106067899 */ /* 0x000fe4000800063f */
[----:B0-----:R-:W-:Y:S02]  /*01e0*/  ULEA UR8, UR8, UR4, 0x18 ;  /* 0x0000000408087291 */ /* 0x001fe4000f8ec03f */
[----:B------:R-:W-:-:S04]  /*01f0*/  UIADD3 UR4, -UR5, 0x100000, URZ ;  /* 0x0010000005047890 */ /* 0x000fc8000fffe13f */
[----:B------:R-:W-:Y:S02]  /*0200*/  USHF.L.U32 UR5, UR4, 0xb, URZ ;  /* 0x0000000b04057899 */ /* 0x000fe4000800063f */
[----:B------:R-:W-:Y:S01]  /*0210*/  USHF.L.U32 UR4, UR4, 0x1, URZ ;  /* 0x0000000104047899 */ /* 0x000fe2000800063f */
[----:B------:R-:W0:Y:S11]  /*0220*/  FENCE.VIEW.ASYNC.S ;  /* 0x00000000000073c6 */ /* 0x000e360000000000 */
[----:B0-----:R0:W1:Y:S01]  /*0230*/  SYNCS.EXCH.64 URZ, [UR8], UR4 ;  /* 0x00000004083f75b2 */ /* 0x0010620008000100 */
[----:B------:R0:W2:Y:S01]  /*0240*/  SYNCS.EXCH.64 URZ, [UR8+0x30], UR6 ;  /* 0x00003006083f75b2 */ /* 0x0000a20008000100 */
[----:B------:R0:W3:Y:S01]  /*0250*/  SYNCS.EXCH.64 URZ, [UR8+0x8], UR4 ;  /* 0x00000804083f75b2 */ /* 0x0000e20008000100 */
[----:B------:R0:W4:Y:S01]  /*0260*/  SYNCS.EXCH.64 URZ, [UR8+0x38], UR6 ;  /* 0x00003806083f75b2 */ /* 0x0001220008000100 */
[----:B------:R0:W0:Y:S01]  /*0270*/  SYNCS.EXCH.64 URZ, [UR8+0x10], UR4 ;  /* 0x00001004083f75b2 */ /* 0x0000220008000100 */
[----:B------:R0:W0:Y:S01]  /*0280*/  SYNCS.EXCH.64 URZ, [UR8+0x40], UR6 ;  /* 0x00004006083f75b2 */ /* 0x0000220008000100 */
[----:B------:R0:W0:Y:S01]  /*0290*/  SYNCS.EXCH.64 URZ, [UR8+0x18], UR4 ;  /* 0x00001804083f75b2 */ /* 0x0000220008000100 */
[----:B------:R0:W0:Y:S01]  /*02a0*/  SYNCS.EXCH.64 URZ, [UR8+0x48], UR6 ;  /* 0x00004806083f75b2 */ /* 0x0000220008000100 */
[----:B------:R0:W0:Y:S01]  /*02b0*/  SYNCS.EXCH.64 URZ, [UR8+0x20], UR4 ;  /* 0x00002004083f75b2 */ /* 0x0000220008000100 */
[----:B------:R0:W0:Y:S01]  /*02c0*/  SYNCS.EXCH.64 URZ, [UR8+0x50], UR6 ;  /* 0x00005006083f75b2 */ /* 0x0000220008000100 */
[----:B------:R0:W0:Y:S01]  /*02d0*/  SYNCS.EXCH.64 URZ, [UR8+0x28], UR4 ;  /* 0x00002804083f75b2 */ /* 0x0000220008000100 */
[----:B------:R0:W0:Y:S01]  /*02e0*/  SYNCS.EXCH.64 URZ, [UR8+0x58], UR6 ;  /* 0x00005806083f75b2 */ /* 0x0000220008000100 */
[----:B------:R-:W-:Y:S01]  /*02f0*/  NOP ;  /* 0x0000000000007918 */ /* 0x000fe20000000000 */
.L_x_2:
[----:B------:R-:W5:Y:S01]  /*0300*/  SHFL.IDX PT, R6, R0, RZ, 0x1f ;  /* 0x00001fff00067589 */ /* 0x000f6200000e0000 */
[----:B------:R-:W-:Y:S01]  /*0310*/  ELECT P0, URZ, PT ;  /* 0x00000000003f782f */ /* 0x000fe20003800000 */
[----:B------:R-:W-:Y:S01]  /*0320*/  NOP ;  /* 0x0000000000007918 */ /* 0x000fe20000000000 */
[----:B------:R-:W-:Y:S01]  /*0330*/  ELECT P1, URZ, PT ;  /* 0x00000000003f782f */ /* 0x000fe20003820000 */
[----:B------:R1:W2:Y:S01]  /*0340*/  SHFL.IDX PT, R3, R0, RZ, 0x1f ;  /* 0x00001fff00037589 */ /* 0x0002a200000e0000 */
[----:B0-----:R-:W-:Y:S01]  /*0350*/  UMOV UR4, 0x20 ;  /* 0x0000002000047882 */ /* 0x001fe20000000000 */
[----:B------:R-:W-:Y:S01]  /*0360*/  UMOV UR11, 0x80 ;  /* 0x00000080000b7882 */ /* 0x000fe20000000000 */
[----:B------:R-:W-:Y:S01]  /*0370*/  ULDC.64 UR12, c[0x0][0x598] ;  /* 0x00016600000c7ab9 */ /* 0x000fe20000000a00 */
[----:B------:R-:W0:Y:S01]  /*0380*/  SHFL.IDX PT, R4, R4, RZ, 0x1f ;  /* 0x00001fff04047589 */ /* 0x000e2200000e0000 */
[----:B------:R-:W-:Y:S01]  /*0390*/  NOP ;  /* 0x0000000000007918 */ /* 0x000fe20000000000 */
[----:B------:R-:W-:Y:S01]  /*03a0*/  VIADD R33, R5, 0xffffffff ;  /* 0xffffffff05217836 */ /* 0x000fe20000000000 */
[----:B------:R-:W-:Y:S01]  /*03b0*/  ULDC.64 UR20, c[0x0][0x208] ;  /* 0x0000820000147ab9 */ /* 0x000fe20000000a00 */
[----:B-1----:R-:W-:-:S02]  /*03c0*/  SHF.R.S32.HI R0, RZ, 0x1f, R11 ;  /* 0x0000001fff007819 */ /* 0x002fc4000001140b */
[----:B------:R-:W-:Y:S02]  /*03d0*/  ISETP.NE.AND P2, PT, R5, RZ, PT ;  /* 0x000000ff0500720c */ /* 0x000fe40003f45270 */
[----:B------:R-:W-:Y:S02]  /*03e0*/  LEA.HI R0, R0, R11, RZ, 0x7 ;  /* 0x0000000b00007211 */ /* 0x000fe400078f38ff */
[----:B------:R-:W-:Y:S02]  /*03f0*/  ISETP.GE.U32.AND P3, PT, R33, 0x2, PT ;  /* 0x000000022100780c */ /* 0x000fe40003f66070 */
[----:B------:R-:W-:Y:S02]  /*0400*/  LOP3.LUT R0, R0, 0xffffff80, RZ, 0xc0, !PT ;  /* 0xffffff8000007812 */ /* 0x000fe400078ec0ff */
[----:B-----5:R-:W-:-:S03]  /*0410*/  ISETP.NE.OR P0, PT, R6, RZ, !P0 ;  /* 0x000000ff0600720c */ /* 0x020fc60004705670 */
[----:B------:R-:W-:Y:S01]  /*0420*/  IMAD.IADD R10, R11, 0x1, -R0 ;  /* 0x000000010b0a7824 */ /* 0x000fe200078e0a00 */
[----:B--2---:R-:W-:Y:S02]  /*0430*/  ISETP.NE.OR P1, PT, R3, RZ, !P1 ;  /* 0x000000ff0300720c */ /* 0x004fe40004f25670 */
[----:B------:R-:W-:-:S04]  /*0440*/  SHF.R.S32.HI R3, RZ, 0x1f, R2 ;  /* 0x0000001fff037819 */ /* 0x000fc80000011402 */
[----:B------:R-:W-:-:S03]  /*0450*/  LEA.HI R3, R3, R2, RZ, 0x2 ;  /* 0x0000000203037211 */ /* 0x000fc600078f10ff */
[----:B------:R-:W-:Y:S01]  /*0460*/  VOTEU.ALL UP0, P0 ;  /* 0x00000000003f7886 */ /* 0x000fe20000000000 */
[----:B------:R-:W-:-:S03]  /*0470*/  LOP3.LUT R3, R3, 0xfffffffc, RZ, 0xc0, !PT ;  /* 0xfffffffc03037812 */ /* 0x000fc600078ec0ff */
[----:B------:R-:W-:Y:S01]  /*0480*/  VOTEU.ALL UP1, P1 ;  /* 0x00000000003f7886 */ /* 0x000fe20000820000 */
[----:B------:R-:W1:Y:S01]  /*0490*/  @!UP0 S2UR UR7, SR_CgaCtaId ;  /* 0x00000000000789c3 */ /* 0x000e620000008800 */
[----:B------:R-:W-:Y:S01]  /*04a0*/  @!UP0 UMOV UR6, 0x400 ;  /* 0x0000040000068882 */ /* 0x000fe20000000000 */
[----:B------:R-:W-:-:S04]  /*04b0*/  @!UP0 UIADD3 UR4, -UR4, 0x100000, URZ ;  /* 0x0010000004048890 */ /* 0x000fc8000fffe13f */
[----:B------:R-:W-:Y:S02]  /*04c0*/  @!UP0 USHF.L.U32 UR5, UR4, 0xb, URZ ;  /* 0x0000000b04058899 */ /* 0x000fe4000800063f */
[----:B------:R-:W-:Y:S01]  /*04d0*/  @!UP0 USHF.L.U32 UR4, UR4, 0x1, URZ ;  /* 0x0000000104048899 */ /* 0x000fe2000800063f */
[----:B------:R-:W-:Y:S01]  /*04e0*/  IMAD.IADD R20, R2, 0x1, -R3 ;  /* 0x0000000102147824 */ /* 0x000fe200078e0a03 */
[----:B------:R-:W-:Y:S01]  /*04f0*/  @!UP1 UMOV UR9, 0x400 ;  /* 0x0000040000099882 */ /* 0x000fe20000000000 */
[----:B------:R-:W-:Y:S01]  /*0500*/  VOTEU.ALL UP2, P1 ;  /* 0x00000000003f7886 */ /* 0x000fe20000840000 */
[----:B------:R-:W-:Y:S01]  /*0510*/  VOTEU.ALL UP3, P1 ;  /* 0x00000000003f7886 */ /* 0x000fe20000860000 */
[----:B------:R-:W-:Y:S01]  /*0520*/  VOTEU.ALL UP4, P1 ;  /* 0x00000000003f7886 */ /* 0x000fe20000880000 */
[----:B------:R-:W2:Y:S01]  /*0530*/  @!UP1 S2UR UR10, SR_CgaCtaId ;  /* 0x00000000000a99c3 */ /* 0x000ea20000008800 */
[----:B------:R-:W-:Y:S01]  /*0540*/  VOTEU.ALL UP5, P1 ;  /* 0x00000000003f7886 */ /* 0x000fe200008a0000 */
[----:B------:R-:W-:-:S04]  /*0550*/  ISETP.NE.U32.AND P1, PT, RZ, UR12, PT ;  /* 0x0000000cff007c0c */ /* 0x000fc8000bf25070 */
[----:B------:R-:W-:Y:S01]  /*0560*/  ISETP.NE.AND.EX P1, PT, RZ, UR13, PT, P1 ;  /* 0x0000000dff007c0c */ /* 0x000fe2000bf25310 */
[----:B-1----:R-:W-:Y:S02]  /*0570*/  @!UP0 ULEA UR8, UR7, UR6, 0x18 ;  /* 0x0000000607088291 */ /* 0x002fe4000f8ec03f */
[----:B------:R-:W-:-:S04]  /*0580*/  @!UP1 UIADD3 UR6, -UR11, 0x100000, URZ ;  /* 0x001000000b069890 */ /* 0x000fc8000fffe13f */
[----:B------:R-:W-:Y:S02]  /*0590*/  @!UP1 USHF.L.U32 UR7, UR6, 0xb, URZ ;  /* 0x0000000b06079899 */ /* 0x000fe4000800063f */
[----:B------:R-:W-:Y:S01]  /*05a0*/  @!UP1 USHF.L.U32 UR6, UR6, 0x1, URZ ;  /* 0x0000000106069899 */ /* 0x000fe2000800063f */
[----:B0-----:R-:W-:Y:S01]  /*05b0*/  R2UR UR11, R4 ;  /* 0x00000000040b72ca */ /* 0x001fe200000e0000 */
[----:B------:R-:W-:Y:S01]  /*05c0*/  VOTEU.ALL UP0, P0 ;  /* 0x00000000003f7886 */ /* 0x000fe20000000000 */
[----:B--2---:R-:W-:Y:S01]  /*05d0*/  @!UP1 ULEA UR9, UR10, UR9, 0x18 ;  /* 0x000000090a099291 */ /* 0x004fe2000f8ec03f */
[----:B------:R-:W-:Y:S01]  /*05e0*/  VOTEU.ALL UP1, P0 ;  /* 0x00000000003f7886 */ /* 0x000fe20000020000 */
[C---:B------:R-:W-:Y:S01]  /*05f0*/  ISETP.NE.AND P0, PT, R20.reuse, 0x3, PT ;  /* 0x000000031400780c */ /* 0x040fe20003f05270 */
[----:B------:R-:W0:Y:S02]  /*0600*/  FENCE.VIEW.ASYNC.S ;  /* 0x00000000000073c6 */ /* 0x000e240000000000 */
[----:B0-----:R0:W3:Y:S01]  /*0610*/  @!UP0 SYNCS.EXCH.64 URZ, [UR8+0x90], UR4 ;  /* 0x00009004083f85b2 */ /* 0x0010e20008000100 */
[----:B------:R-:W-:-:S04]  /*0620*/  ISETP.EQ.OR P0, PT, R20, RZ, !P0 ;  /* 0x000000ff1400720c */ /* 0x000fc80004702670 */
[----:B------:R-:W-:-:S04]  /*0630*/  ISETP.EQ.AND P0, PT, R5, RZ, P0 ;  /* 0x000000ff0500720c */ /* 0x000fc80000702270 */
[----:B------:R-:W-:-:S04]  /*0640*/  SEL R7, RZ, 0x1, !P0 ;  /* 0x00000001ff077807 */ /* 0x000fc80004000000 */
[----:B------:R-:W-:Y:S01]  /*0650*/  SEL R7, R7, 0x2, P3 ;  /* 0x0000000207077807 */ /* 0x000fe20001800000 */
[----:B------:R0:W3:Y:S01]  /*0660*/  @!UP1 SYNCS.EXCH.64 URZ, [UR8+0x98], UR4 ;  /* 0x00009804083f95b2 */ /* 0x0000e20008000100 */
[----:B------:R-:W-:Y:S01]  /*0670*/  NOP ;  /* 0x0000000000007918 */ /* 0x000fe20000000000 */
[----:B------:R0:W3:Y:S01]  /*0680*/  @!UP2 SYNCS.EXCH.64 URZ, [UR9+0x70], UR6 ;  /* 0x00007006093fa5b2 */ /* 0x0000e20008000100 */
[----:B------:R0:W3:Y:S01]  /*0690*/  @!UP3 SYNCS.EXCH.64 URZ, [UR9+0x78], UR6 ;  /* 0x00007806093fb5b2 */ /* 0x0000e20008000100 */
[----:B------:R0:W3:Y:S01]  /*06a0*/  @!UP4 SYNCS.EXCH.64 URZ, [UR9+0x80], UR6 ;  /* 0x00008006093fc5b2 */ /* 0x0000e20008000100 */
[----:B------:R0:W3:Y:S01]  /*06b0*/  @!UP5 SYNCS.EXCH.64 URZ, [UR9+0x88], UR6 ;  /* 0x00008806093fd5b2 */ /* 0x0000e20008000100 */
[----:B------:R-:W-:Y:S01]  /*06c0*/  NOP ;  /* 0x0000000000007918 */ /* 0x000fe20000000000 */
[----:B---34-:R-:W-:Y:S06]  /*06d0*/  BAR.SYNC.DEFER_BLOCKING 0x0 ;  /* 0x0000000000007b1d */ /* 0x018fec0000010000 */
[----:B0-----:R-:W-:Y:S05]  /*06e0*/  @!P1 BRA `(.L_x_3) ;  /* 0x00000000001c9947 */ /* 0x001fea0003800000 */
[----:B------:R-:W0:Y:S02]  /*06f0*/  LDC.64 R2, c[0x0][0x598] ;  /* 0x00016600ff027b82 */ /* 0x000e240000000a00 */
[----:B0-----:R-:W2:Y:S02]  /*0700*/  LDG.E.64 R2, desc[UR20][R2.64] ;  /* 0x0000001402027981 */ /* 0x001ea4000c1e1b00 */
[----:B--2---:R-:W-:-:S04]  /*0710*/  ISETP.NE.U32.AND P0, PT, R2, RZ, PT ;  /* 0x000000ff0200720c */ /* 0x004fc80003f05070 */
[----:B------:R-:W-:-:S13]  /*0720*/  ISETP.NE.AND.EX P0, PT, R3, RZ, PT, P0 ;  /* 0x000000ff0300720c */ /* 0x000fda0003f05300 */
[----:B------:R-:W-:Y:S05]  /*0730*/  @!P0 BRA `(.L_x_3) ;  /* 0x0000000000088947 */ /* 0x000fea0003800000 */
[----:B------:R2:W5:Y:S01]  /*0740*/  LD.E R12, desc[UR20][R2.64] ;  /* 0x00000014020c7980 */ /* 0x000562000c101900 */
[----:B------:R-:W-:Y:S05]  /*0750*/  BRA `(.L_x_4) ;  /* 0x0000000000207947 */ /* 0x000fea0003800000 */
.L_x_3:
[----:B------:R-:W-:Y:S02]  /*0760*/  ULDC.64 UR4, c[0x0][0x588] ;  /* 0x0001620000047ab9 */ /* 0x000fe40000000a00 */
[----:B------:R-:W-:-:S04]  /*0770*/  ISETP.NE.U32.AND P0, PT, RZ, UR4, PT ;  /* 0x00000004ff007c0c */ /* 0x000fc8000bf05070 */
[----:B------:R-:W-:-:S13]  /*0780*/  ISETP.NE.AND.EX P0, PT, RZ, UR5, PT, P0 ;  /* 0x00000005ff007c0c */ /* 0x000fda000bf05300 */
[----:B------:R-:W-:Y:S05]  /*0790*/  @!P0 BRA `(.L_x_5) ;  /* 0x00000000000c8947 */ /* 0x000fea0003800000 */
[----:B------:R-:W0:Y:S02]  /*07a0*/  LDC.64 R12, c[0x0][0x588] ;  /* 0x00016200ff0c7b82 */ /* 0x000e240000000a00 */
[----:B0-----:R1:W5:Y:S01]  /*07b0*/  LDG.E R12, desc[UR20][R12.64] ;  /* 0x000000140c0c7981 */ /* 0x001362000c1e1900 */
[----:B------:R-:W-:Y:S05]  /*07c0*/  BRA `(.L_x_4) ;  /* 0x0000000000047947 */ /* 0x000fea0003800000 */
.L_x_5:
[----:B------:R-:W0:Y:S02]  /*07d0*/  LDC R12, c[0x0][0x580] ;  /* 0x00016000ff0c7b82 */ /* 0x000e240000000800 */
.L_x_4:
[----:B------:R-:W-:Y:S02]  /*07e0*/  ULDC.64 UR4, c[0x0][0x5a0] ;  /* 0x0001680000047ab9 */ /* 0x000fe40000000a00 */
[----:B------:R-:W-:-:S04]  /*07f0*/  ISETP.NE.U32.AND P0, PT, RZ, UR4, PT ;  /* 0x00000004ff007c0c */ /* 0x000fc8000bf05070 */
[----:B------:R-:W-:-:S13]  /*0800*/  ISETP.NE.AND.EX P0, PT, RZ, UR5, PT, P0 ;  /* 0x00000005ff007c0c */ /* 0x000fda000bf05300 */
[----:B------:R-:W-:Y:S05]  /*0810*/  @!P0 BRA `(.L_x_6) ;  /* 0x00000000001c8947 */ /* 0x000fea0003800000 */
[----:B--2---:R-:W2:Y:S02]  /*0820*/  LDC.64 R2, c[0x0][0x5a0] ;  /* 0x00016800ff027b82 */ /* 0x004ea40000000a00 */
[----:B--2---:R-:W2:Y:S02]  /*0830*/  LDG.E.64 R2, desc[UR20][R2.64] ;  /* 0x0000001402027981 */ /* 0x004ea4000c1e1b00 */
[----:B--2---:R-:W-:-:S04]  /*0840*/  ISETP.NE.U32.AND P0, PT, R2, RZ, PT ;  /* 0x000000ff0200720c */ /* 0x004fc80003f05070 */
[----:B------:R-:W-:-:S13]  /*0850*/  ISETP.NE.AND.EX P0, PT, R3, RZ, PT, P0 ;  /* 0x000000ff0300720c */ /* 0x000fda0003f05300 */
[----:B------:R-:W-:Y:S05]  /*0860*/  @!P0 BRA `(.L_x_6) ;  /* 0x0000000000088947 */ /* 0x000fea0003800000 */
[----:B-1----:R4:W5:Y:S01]  /*0870*/  LD.E R13, desc[UR20][R2.64] ;  /* 0x00000014020d7980 */ /* 0x002962000c101900 */
[----:B------:R-:W-:Y:S05]  /*0880*/  BRA `(.L_x_7) ;  /* 0x0000000000207947 */ /* 0x000fea0003800000 */
.L_x_6:
[----:B------:R-:W-:Y:S02]  /*0890*/  ULDC.64 UR4, c[0x0][0x590] ;  /* 0x0001640000047ab9 */ /* 0x000fe40000000a00 */
[----:B------:R-:W-:-:S04]  /*08a0*/  ISETP.NE.U32.AND P0, PT, RZ, UR4, PT ;  /* 0x00000004ff007c0c */ /* 0x000fc8000bf05070 */
[----:B------:R-:W-:-:S13]  /*08b0*/  ISETP.NE.AND.EX P0, PT, RZ, UR5, PT, P0 ;  /* 0x00000005ff007c0c */ /* 0x000fda000bf05300 */
[----:B------:R-:W-:Y:S05]  /*08c0*/  @!P0 BRA `(.L_x_8) ;  /* 0x00000000000c8947 */ /* 0x000fea0003800000 */
[----:B--2---:R-:W1:Y:S02]  /*08d0*/  LDC.64 R2, c[0x0][0x590] ;  /* 0x00016400ff027b82 */ /* 0x004e640000000a00 */
[----:B-1----:R3:W5:Y:S01]  /*08e0*/  LDG.E R13, desc[UR20][R2.64] ;  /* 0x00000014020d7981 */ /* 0x002762000c1e1900 */
[----:B------:R-:W-:Y:S05]  /*08f0*/  BRA `(.L_x_7) ;  /* 0x0000000000047947 */ /* 0x000fea0003800000 */
.L_x_8:
[----:B-1----:R-:W1:Y:S02]  /*0900*/  LDC R13, c[0x0][0x584] ;  /* 0x00016100ff0d7b82 */ /* 0x002e640000000800 */
.L_x_7:
[----:B------:R-:W0:Y:S01]  /*0910*/  LDC R0, c[0x0][0x65c] ;  /* 0x00019700ff007b82 */ /* 0x000e220000000800 */
[----:B------:R-:W2:Y:S01]  /*0920*/  S2R R21, SR_CTAID.Y ;  /* 0x0000000000157919 */ /* 0x000ea20000002600 */
[----:B------:R-:W-:Y:S01]  /*0930*/  ULDC UR8, c[0x0][0x28c] ;  /* 0x0000a30000087ab9 */ /* 0x000fe20000000800 */
[----:B------:R-:W-:Y:S01]  /*0940*/  ISETP.NE.AND P0, PT, R5, 0x2, PT ;  /* 0x000000020500780c */ /* 0x000fe20003f05270 */
[----:B------:R-:W-:Y:S01]  /*0950*/  UIADD3 UR8, UR8, 0x7f, URZ ;  /* 0x0000007f08087890 */ /* 0x000fe2000fffe03f */
[----:B------:R-:W1:Y:S01]  /*0960*/  S2R R14, SR_CTAID.X ;  /* 0x00000000000e7919 */ /* 0x000e620000002500 */
[----:B------:R-:W-:Y:S01]  /*0970*/  UMOV UR5, URZ ;  /* 0x0000003f00057c82 */ /* 0x000fe20008000000 */
[----:B------:R-:W-:Y:S01]  /*0980*/  UMOV UR4, URZ ;  /* 0x0000003f00047c82 */ /* 0x000fe20008000000 */
[----:B------:R-:W-:-:S04]  /*0990*/  USHF.R.S32.HI UR9, URZ, 0x1f, UR8 ;  /* 0x0000001f3f097899 */ /* 0x000fc80008011408 */
[----:B------:R-:W-:-:S04]  /*09a0*/  ULEA.HI UR9, UR9, UR8, URZ, 0x7 ;  /* 0x0000000809097291 */ /* 0x000fc8000f8f383f */
[----:B------:R-:W-:Y:S01]  /*09b0*/  USHF.R.S32.HI UR13, URZ, 0x7, UR9 ;  /* 0x000000073f0d7899 */ /* 0x000fe20008011409 */
[----:B0-----:R-:W-:-:S13]  /*09c0*/  ISETP.NE.AND P4, PT, R0, 0x1, PT ;  /* 0x000000010000780c */ /* 0x001fda0003f85270 */
[----:B------:R-:W1:Y:S01]  /*09d0*/  @P4 LDC R15, c[0x0][0x10] ;  /* 0x00000400ff0f4b82 */ /* 0x000e620000000800 */
[----:B--234-:R-:W-:Y:S02]  /*09e0*/  @P4 IMAD.MOV.U32 R2, RZ, RZ, R21 ;  /* 0x000000ffff024224 */ /* 0x01cfe400078e0015 */
[----:B------:R-:W-:Y:S02]  /*09f0*/  @P4 IMAD.MOV.U32 R3, RZ, RZ, RZ ;  /* 0x000000ffff034224 */ /* 0x000fe400078e00ff */
[----:B------:R-:W-:-:S03]  /*0a00*/  @P4 IMAD.MOV.U32 R5, RZ, RZ, RZ ;  /* 0x000000ffff054224 */ /* 0x000fc600078e00ff */
[----:B------:R-:W0:Y:S01]  /*0a10*/  @!P4 LDC R9, c[0x0][0xc] ;  /* 0x00000300ff09cb82 */ /* 0x000e220000000800 */
[----:B------:R-:W-:Y:S01]  /*0a20*/  ULDC UR6, c[0x0][0xc] ;  /* 0x0000030000067ab9 */ /* 0x000fe20000000800 */
[----:B------:R-:W-:Y:S02]  /*0a30*/  ULDC UR7, c[0x0][0x10] ;  /* 0x0000040000077ab9 */ /* 0x000fe40000000800 */
[----:B------:R-:W-:-:S04]  /*0a40*/  UIMAD.WIDE.U32 UR6, UR6, UR7, URZ ;  /* 0x00000007060672a5 */ /* 0x000fc8000f8e003f */
[----:B------:R-:W2:Y:S01]  /*0a50*/  LDC R8, c[0x0][0x14] ;  /* 0x00000500ff087b82 */ /* 0x000ea20000000800 */
[----:B-1----:R-:W-:-:S04]  /*0a60*/  @P4 IMAD.WIDE.U32 R2, R14, R15, R2 ;  /* 0x0000000f0e024225 */ /* 0x002fc800078e0002 */
[----:B------:R-:W-:Y:S02]  /*0a70*/  IMAD.MOV.U32 R15, RZ, RZ, RZ ;  /* 0x000000ffff0f7224 */ /* 0x000fe400078e00ff */
[----:B------:R-:W-:Y:S02]  /*0a80*/  @P4 IMAD.IADD R3, R3, 0x1, R5 ;  /* 0x0000000103034824 */ /* 0x000fe400078e0205 */
[----:B0-----:R-:W-:-:S04]  /*0a90*/  @!P4 IMAD.WIDE.U32 R4, R9, R21, R14 ;  /* 0x000000150904c225 */ /* 0x001fc800078e000e */
[----:B------:R-:W-:Y:S02]  /*0aa0*/  @!P4 IMAD.MOV.U32 R2, RZ, RZ, R4 ;  /* 0x000000ffff02c224 */ /* 0x000fe400078e0004 */
[----:B------:R-:W-:Y:S02]  /*0ab0*/  @!P4 IMAD.MOV.U32 R3, RZ, RZ, R5 ;  /* 0x000000ffff03c224 */ /* 0x000fe400078e0005 */
[C---:B--2---:R-:W-:Y:S02]  /*0ac0*/  IMAD R17, R8.reuse, UR7, RZ ;  /* 0x0000000708117c24 */ /* 0x044fe4000f8e02ff */
[----:B------:R-:W-:Y:S01]  /*0ad0*/  IMAD.WIDE.U32 R8, R8, UR6, RZ ;  /* 0x0000000608087c25 */ /* 0x000fe2000f8e00ff */
[----:B------:R-:W-:-:S03]  /*0ae0*/  ULDC.64 UR6, c[0x0][0x650] ;  /* 0x0001940000067ab9 */ /* 0x000fc60000000a00 */
[----:B------:R-:W-:Y:S01]  /*0af0*/  IMAD.IADD R0, R9, 0x1, R17 ;  /* 0x0000000109007824 */ /* 0x000fe200078e0211 */
[----:B------:R-:W-:Y:S06]  /*0b00*/  @P0 BRA `(.L_x_9) ;  /* 0x0000000000200947 */ /* 0x000fec0003800000 */
[----:B------:R-:W-:Y:S01]  /*0b10*/  UISETP.GE.U32.AND UP0, UPT, UR13, 0x6, UPT ;  /* 0x000000060d00788c */ /* 0x000fe2000bf06070 */
[----:B------:R-:W-:Y:S01]  /*0b20*/  IADD3 R2, P0, R2, R8, RZ ;  /* 0x0000000802027210 */ /* 0x000fe20007f1e0ff */
[----:B------:R-:W-:-:S04]  /*0b30*/  UIMAD.WIDE.U32 UR4, UR13, -0x55555555, URZ ;  /* 0xaaaaaaab0d0478a5 */ /* 0x000fc8000f8e003f */
[----:B------:R-:W-:Y:S01]  /*0b40*/  USHF.R.U32.HI UR5, URZ, 0x2, UR5 ;  /* 0x000000023f057899 */ /* 0x000fe20008011605 */
[----:B------:R-:W-:Y:S02]  /*0b50*/  IMAD.X R3, R0, 0x1, R3, P0 ;  /* 0x0000000100037824 */ /* 0x000fe400000e0603 */
[----:B------:R-:W-:Y:S02]  /*0b60*/  UMOV UR4, URZ ;  /* 0x0000003f00047c82 */ /* 0x000fe40008000000 */
[----:B------:R-:W-:Y:S02]  /*0b70*/  @UP0 ULOP3.LUT UR4, UR5, 0x1, URZ, 0xc0, !UPT ;  /* 0x0000000105040892 */ /* 0x000fe4000f8ec03f */
[----:B------:R-:W-:-:S12]  /*0b80*/  UIMAD UR5, UR5, -0x6, UR13 ;  /* 0xfffffffa050578a4 */ /* 0x000fd8000f8e020d */
.L_x_9:
[----:B------:R-:W-:Y:S01]  /*0b90*/  ISETP.GE.U32.AND P0, PT, R2, UR6, PT ;  /* 0x0000000602007c0c */ /* 0x000fe2000bf06070 */
[----:B------:R-:W-:Y:S01]  /*0ba0*/  IMAD.MOV.U32 R6, RZ, RZ, -0x1 ;  /* 0xffffffffff067424 */ /* 0x000fe200078e00ff */
[----:B------:R-:W-:Y:S01]  /*0bb0*/  PRMT R16, RZ, 0x7610, R16 ;  /* 0x00007610ff107816 */ /* 0x000fe20000000010 */
[----:B------:R-:W-:Y:S01]  /*0bc0*/  IMAD.MOV.U32 R4, RZ, RZ, -0x1 ;  /* 0xffffffffff047424 */ /* 0x000fe200078e00ff */
[----:B------:R-:W-:Y:S01]  /*0bd0*/  ISETP.GE.U32.AND.EX P0, PT, R3, UR7, PT, P0 ;  /* 0x0000000703007c0c */ /* 0x000fe2000bf06100 */
[----:B------:R-:W-:-:S12]  /*0be0*/  IMAD.MOV.U32 R5, RZ, RZ, -0x1 ;  /* 0xffffffffff057424 */ /* 0x000fd800078e00ff */
[----:B------:R-:W-:Y:S05]  /*0bf0*/  @P0 BRA `(.L_x_10) ;  /* 0x00000004005c0947 */ /* 0x000fea0003800000 */
[----:B------:R-:W0:Y:S01]  /*0c00*/  LDC.64 R24, c[0x0][0x628] ;  /* 0x00018a00ff187b82 */ /* 0x000e220000000a00 */
[----:B------:R-:W-:Y:S02]  /*0c10*/  IMAD.MOV.U32 R4, RZ, RZ, R2 ;  /* 0x000000ffff047224 */ /* 0x000fe400078e0002 */
[----:B------:R-:W-:-:S05]  /*0c20*/  IMAD.MOV.U32 R5, RZ, RZ, R3 ;  /* 0x000000ffff057224 */ /* 0x000fca00078e0003 */
[----:B------:R-:W1:Y:S08]  /*0c30*/  LDC R6, c[0x0][0x630] ;  /* 0x00018c00ff067b82 */ /* 0x000e700000000800 */
[----:B------:R-:W2:Y:S01]  /*0c40*/  LDC.64 R26, c[0x0][0x620] ;  /* 0x00018800ff1a7b82 */ /* 0x000ea20000000a00 */
[----:B0-----:R-:W-:-:S04]  /*0c50*/  ISETP.NE.U32.AND P0, PT, R24, RZ, PT ;  /* 0x000000ff1800720c */ /* 0x001fc80003f05070 */
[----:B------:R-:W-:-:S13]  /*0c60*/  ISETP.NE.AND.EX P0, PT, R25, RZ, PT, P0 ;  /* 0x000000ff1900720c */ /* 0x000fda0003f05300 */
[----:B-12---:R-:W-:Y:S05]  /*0c70*/  @!P0 BRA `(.L_x_11) ;  /* 0x0000000000288947 */ /* 0x006fea0003800000 */
[----:B------:R-:W0:Y:S02]  /*0c80*/  LDC R19, c[0x0][0x634] ;  /* 0x00018d00ff137b82 */ /* 0x000e240000000800 */
[----:B0-----:R-:W-:-:S05]  /*0c90*/  IADD3 R19, P0, R2, R19, RZ ;  /* 0x0000001302137210 */ /* 0x001fca0007f1e0ff */
[----:B------:R-:W-:-:S04]  /*0ca0*/  IMAD.X R23, RZ, RZ, R3, P0 ;  /* 0x000000ffff177224 */ /* 0x000fc800000e0603 */
[----:B------:R-:W-:-:S04]  /*0cb0*/  IMAD.WIDE.U32 R4, R23, R24, RZ ;  /* 0x0000001817047225 */ /* 0x000fc800078e00ff */
[----:B------:R-:W-:-:S04]  /*0cc0*/  IMAD.WIDE.U32 R16, P0, R19, R25, R4 ;  /* 0x0000001913107225 */ /* 0x000fc80007800004 */
[----:B------:R-:W-:-:S04]  /*0cd0*/  IMAD.WIDE.U32 R4, R19, R24, RZ ;  /* 0x0000001813047225 */ /* 0x000fc800078e00ff */
[----:B------:R-:W-:Y:S01]  /*0ce0*/  IMAD.X R19, RZ, RZ, RZ, P0 ;  /* 0x000000ffff137224 */ /* 0x000fe200000e06ff */
[----:B------:R-:W-:Y:S01]  /*0cf0*/  IADD3 RZ, P0, R5, R16, RZ ;  /* 0x0000001005ff7210 */ /* 0x000fe20007f1e0ff */
[----:B------:R-:W-:-:S04]  /*0d00*/  IMAD.MOV.U32 R18, RZ, RZ, R17 ;  /* 0x000000ffff127224 */ /* 0x000fc800078e0011 */
[----:B------:R-:W-:-:S08]  /*0d10*/  IMAD.WIDE.U32.X R4, R23, R25, R18, P0 ;  /* 0x0000001917047225 */ /* 0x000fd000000e0412 */
.L_x_11:
[--C-:B------:R-:W-:Y:S01]  /*0d20*/  SHF.R.U64 R32, R4, R6, R5.reuse ;  /* 0x0000000604207219 */ /* 0x100fe20000001205 */
[----:B------:R-:W0:Y:S01]  /*0d30*/  LDC.64 R28, c[0x0][0x640] ;  /* 0x00019000ff1c7b82 */ /* 0x000e220000000a00 */
[----:B------:R-:W-:Y:S01]  /*0d40*/  I2FP.F32.U32 R4, R14 ;  /* 0x0000000e00047245 */ /* 0x000fe20000201000 */
[----:B------:R-:W-:Y:S01]  /*0d50*/  ULDC UR6, c[0x0][0x150] ;  /* 0x0000540000067ab9 */ /* 0x000fe20000000800 */
[----:B------:R-:W-:Y:S02]  /*0d60*/  SHF.R.U32.HI R5, RZ, R6, R5 ;  /* 0x00000006ff057219 */ /* 0x000fe40000011605 */
[----:B------:R-:W-:Y:S01]  /*0d70*/  IADD3 R17, P0, RZ, -R32, RZ ;  /* 0x80000020ff117210 */ /* 0x000fe20007f1e0ff */
[----:B------:R-:W-:Y:S01]  /*0d80*/  FMUL R6, R4, UR6 ;  /* 0x0000000604067c20 */ /* 0x000fe20008400000 */
[----:B------:R-:W-:Y:S01]  /*0d90*/  ULDC UR6, c[0x0][0x154] ;  /* 0x0000550000067ab9 */ /* 0x000fe20000000800 */
[----:B------:R-:W1:Y:S02]  /*0da0*/  LDC R18, c[0x0][0x618] ;  /* 0x00018600ff127b82 */ /* 0x000e640000000800 */
[----:B------:R-:W-:-:S02]  /*0db0*/  IMAD.X R19, RZ, RZ, ~R5, P0 ;  /* 0x000000ffff137224 */ /* 0x000fc400000e0e05 */
[----:B------:R-:W2:Y:S01]  /*0dc0*/  F2I.U32.TRUNC.NTZ R6, R6 ;  /* 0x0000000600067305 */ /* 0x000ea2000020f000 */
[----:B------:R-:W-:-:S03]  /*0dd0*/  IMAD.WIDE.U32 R4, R17, R26, R2 ;  /* 0x0000001a11047225 */ /* 0x000fc600078e0002 */
[----:B------:R-:W3:Y:S01]  /*0de0*/  LDC R15, c[0x0][0x144] ;  /* 0x00005100ff0f7b82 */ /* 0x000ee20000000800 */
[----:B------:R-:W-:-:S04]  /*0df0*/  IMAD R16, R19, R26, RZ ;  /* 0x0000001a13107224 */ /* 0x000fc800078e02ff */
[----:B------:R-:W-:-:S03]  /*0e00*/  IMAD R17, R17, R27, R16 ;  /* 0x0000001b11117224 */ /* 0x000fc600078e0210 */
[----:B------:R-:W4:Y:S01]  /*0e10*/  LDC R22, c[0x0][0x608] ;  /* 0x00018200ff167b82 */ /* 0x000f220000000800 */
[----:B------:R-:W-:Y:S01]  /*0e20*/  IMAD.IADD R17, R5, 0x1, R17 ;  /* 0x0000000105117824 */ /* 0x000fe200078e0211 */
[----:B0-----:R-:W-:Y:S01]  /*0e30*/  ISETP.NE.U32.AND P0, PT, R28, RZ, PT ;  /* 0x000000ff1c00720c */ /* 0x001fe20003f05070 */
[----:B--2---:R-:W-:-:S03]  /*0e40*/  IMAD.MOV R5, RZ, RZ, -R6 ;  /* 0x000000ffff057224 */ /* 0x004fc600078e0a06 */
[----:B------:R-:W-:Y:S02]  /*0e50*/  ISETP.NE.AND.EX P0, PT, R29, RZ, PT, P0 ;  /* 0x000000ff1d00720c */ /* 0x000fe40003f05300 */
[----:B------:R-:W0:Y:S01]  /*0e60*/  LDC R19, c[0x0][0x658] ;  /* 0x00019600ff137b82 */ /* 0x000e220000000800 */
[-CC-:B-1----:R-:W-:Y:S02]  /*0e70*/  SHF.R.U64 R26, R4, R18.reuse, R17.reuse ;  /* 0x00000012041a7219 */ /* 0x182fe40000001211 */
[----:B------:R-:W-:Y:S02]  /*0e80*/  I2FP.F32.U32 R4, R21 ;  /* 0x0000001500047245 */ /* 0x000fe40000201000 */
[----:B------:R-:W-:Y:S01]  /*0e90*/  SHF.R.U32.HI R17, RZ, R18, R17 ;  /* 0x00000012ff117219 */ /* 0x000fe20000011611 */
[----:B------:R-:W-:Y:S02]  /*0ea0*/  IMAD.MOV.U32 R18, RZ, RZ, 0x1 ;  /* 0x00000001ff127424 */ /* 0x000fe400078e00ff */
[----:B------:R-:W1:Y:S01]  /*0eb0*/  LDC R24, c[0x0][0x148] ;  /* 0x00005200ff187b82 */ /* 0x000e620000000800 */
[----:B---3--:R-:W-:-:S02]  /*0ec0*/  IMAD R6, R15, R5, R14 ;  /* 0x000000050f067224 */ /* 0x008fc400078e020e */
[----:B------:R-:W-:Y:S01]  /*0ed0*/  FMUL R5, R4, UR6 ;  /* 0x0000000604057c20 */ /* 0x000fe20008400000 */
[----:B------:R-:W-:-:S04]  /*0ee0*/  IMAD.MOV.U32 R4, RZ, RZ, -0x1 ;  /* 0xffffffffff047424 */ /* 0x000fc800078e00ff */
[----:B------:R-:W2:Y:S01]  /*0ef0*/  LDC R25, c[0x0][0x600] ;  /* 0x00018000ff197b82 */ /* 0x000ea20000000800 */
[-CC-:B----4-:R-:W-:Y:S02]  /*0f00*/  SHF.R.U64 R34, R26, R22.reuse, R17.reuse ;  /* 0x000000161a227219 */ /* 0x190fe40000001211 */
[----:B------:R-:W-:Y:S02]  /*0f10*/  SHF.R.U32.HI R14, RZ, R22, R17 ;  /* 0x00000016ff0e7219 */ /* 0x000fe40000011611 */
[----:B------:R3:W4:Y:S03]  /*0f20*/  F2I.U32.TRUNC.NTZ R22, R5 ;  /* 0x0000000500167305 */ /* 0x000726000020f000 */
[----:B------:R-:W1:Y:S01]  /*0f30*/  LDC R27, c[0x0][0x648] ;  /* 0x00019200ff1b7b82 */ /* 0x000e620000000800 */
[-C--:B0-----:R-:W-:Y:S02]  /*0f40*/  SHF.R.U64 R36, R34, R19.reuse, R14 ;  /* 0x0000001322247219 */ /* 0x081fe4000000120e */
[----:B------:R-:W-:-:S02]  /*0f50*/  SHF.L.U32 R4, R4, R19, RZ ;  /* 0x0000001304047219 */ /* 0x000fc400000006ff */
[-C--:B------:R-:W-:Y:S02]  /*0f60*/  SHF.R.U32.HI R14, RZ, R19.reuse, R14 ;  /* 0x00000013ff0e7219 */ /* 0x080fe4000001160e */
[----:B------:R-:W-:Y:S01]  /*0f70*/  SHF.L.U32 R18, R18, R19, RZ ;  /* 0x0000001312127219 */ /* 0x000fe200000006ff */
[----:B------:R-:W0:Y:S01]  /*0f80*/  LDC R31, c[0x0][0x638] ;  /* 0x00018e00ff1f7b82 */ /* 0x000e220000000800 */
[----:B------:R-:W-:Y:S01]  /*0f90*/  LOP3.LUT R19, RZ, R4, RZ, 0x33, !PT ;  /* 0x00000004ff137212 */ /* 0x000fe200078e33ff */
[----:B------:R-:W-:Y:S02]  /*0fa0*/  IMAD.MOV.U32 R4, RZ, RZ, R36 ;  /* 0x000000ffff047224 */ /* 0x000fe400078e0024 */
[----:B---3--:R-:W-:-:S04]  /*0fb0*/  IMAD.MOV.U32 R5, RZ, RZ, R14 ;  /* 0x000000ffff057224 */ /* 0x008fc800078e000e */
[----:B------:R-:W3:Y:S01]  /*0fc0*/  LDC R30, c[0x0][0x610] ;  /* 0x00018400ff1e7b82 */ /* 0x000ee20000000800 */
[----:B----4-:R-:W-:Y:S05]  /*0fd0*/  @!P0 BRA `(.L_x_12) ;  /* 0x0000000000288947 */ /* 0x010fea0003800000 */
[----:B------:R-:W4:Y:S02]  /*0fe0*/  LDC R17, c[0x0][0x64c] ;  /* 0x00019300ff117b82 */ /* 0x000f240000000800 */
[----:B----4-:R-:W-:-:S05]  /*0ff0*/  IADD3 R17, P0, R36, R17, RZ ;  /* 0x0000001124117210 */ /* 0x010fca0007f1e0ff */
        /* <DEDUP_REMOVED lines=8> */
.L_x_12:
[----:B-1----:R-:W-:Y:S01]  /*1080*/  SHF.R.U64 R4, R4, R27, R5 ;  /* 0x0000001b04047219 */ /* 0x002fe20000001205 */
[----:B--2---:R-:W-:Y:S01]  /*1090*/  VIADD R5, R25, 0xffffffff ;  /* 0xffffffff19057836 */ /* 0x004fe20000000000 */
[----:B------:R-:W-:Y:S01]  /*10a0*/  LOP3.LUT R19, R34, R19, RZ, 0xc0, !PT ;  /* 0x0000001322137212 */ /* 0x000fe200078ec0ff */
[----:B------:R-:W-:Y:S02]  /*10b0*/  IMAD.MOV R22, RZ, RZ, -R22 ;  /* 0x000000ffff167224 */ /* 0x000fe400078e0a16 */
[----:B------:R-:W-:Y:S01]  /*10c0*/  IMAD.MOV R14, RZ, RZ, -R4 ;  /* 0x000000ffff0e7224 */ /* 0x000fe200078e0a04 */
[----:B------:R-:W-:Y:S01]  /*10d0*/  LOP3.LUT R5, R26, R5, RZ, 0xc0, !PT ;  /* 0x000000051a057212 */ /* 0x000fe200078ec0ff */
[----:B------:R-:W-:Y:S02]  /*10e0*/  IMAD R19, R18, R4, R19 ;  /* 0x0000000412137224 */ /* 0x000fe400078e0213 */
[----:B------:R-:W-:Y:S02]  /*10f0*/  @P4 IMAD R6, R24, R22, R21 ;  /* 0x0000001618064224 */ /* 0x000fe400078e0215 */
[----:B0-----:R-:W-:-:S02]  /*1100*/  IMAD R4, R14, R31, R36 ;  /* 0x0000001f0e047224 */ /* 0x001fc400078e0224 */
[----:B---3--:R-:W-:Y:S02]  /*1110*/  IMAD R6, R19, R30, R6 ;  /* 0x0000001e13067224 */ /* 0x008fe400078e0206 */
[----:B------:R-:W-:Y:S02]  /*1120*/  IMAD R5, R4, R25, R5 ;  /* 0x0000001904057224 */ /* 0x000fe400078e0205 */
[----:B------:R-:W-:-:S03]  /*1130*/  IMAD.MOV.U32 R16, RZ, RZ, 0x1 ;  /* 0x00000001ff107424 */ /* 0x000fc600078e00ff */
[----:B------:R-:W-:Y:S02]  /*1140*/  SEL R4, R5, R6, !P4 ;  /* 0x0000000605047207 */ /* 0x000fe40006000000 */
[----:B------:R-:W-:Y:S01]  /*1150*/  SEL R6, R6, R5, !P4 ;  /* 0x0000000506067207 */ /* 0x000fe20006000000 */
[----:B------:R-:W-:-:S07]  /*1160*/  IMAD.MOV.U32 R5, RZ, RZ, R32 ;  /* 0x000000ffff057224 */ /* 0x000fce00078e0020 */
.L_x_10:
[----:B------:R-:W-:Y:S05]  /*1170*/  @!P2 BRA `(.L_x_13) ;  /* 0x000000440040a947 */ /* 0x000fea0003800000 */
[----:B------:R-:W-:-:S13]  /*1180*/  ISETP.GT.U32.AND P0, PT, R33, 0x1, PT ;  /* 0x000000012100780c */ /* 0x000fda0003f04070 */
[----:B------:R-:W-:Y:S05]  /*1190*/  @P0 EXIT ;  /* 0x000000000000094d */ /* 0x000fea0003800000 */
.L_x_14:
[----:B------:R-:W-:-:S08]  /*11a0*/  NOP ;  /* 0x0000000000007918 */ /* 0x000fd00000000000 */
[----:B------:R-:W0:Y:S02]  /*11b0*/  USETMAXREG.TRY_ALLOC.CTAPOOL UP0, 0xe8 ;  /* 0x000000e8000079c8 */ /* 0x000e240008000600 */
[----:B0-----:R-:W-:-:S13]  /*11c0*/  PLOP3.LUT P0, PT, PT, PT, UP0, 0x80, 0x0 ;  /* 0x000000000000781c */ /* 0x001fda0003f0f008 */
[----:B------:R-:W-:Y:S05]  /*11d0*/  @!P0 BRA `(.L_x_14) ;  /* 0xfffffffc00f08947 */ /* 0x000fea000383ffff */
[----:B------:R-:W-:-:S13]  /*11e0*/  LOP3.LUT P0, RZ, R16, 0xff, RZ, 0xc0, !PT ;  /* 0x000000ff10ff7812 */ /* 0x000fda000780c0ff */
[----:B------:R-:W-:Y:S05]  /*11f0*/  @!P0 EXIT ;  /* 0x000000000000894d */ /* 0x000fea0003800000 */
[----:B------:R-:W0:Y:S01]  /*1200*/  S2UR UR6, SR_CgaCtaId ;  /* 0x00000000000679c3 */ /* 0x000e220000008800 */
[----:B------:R-:W-:Y:S01]  /*1210*/  SHF.R.S32.HI R11, RZ, 0x1f, R10 ;  /* 0x0000001fff0b7819 */ /* 0x000fe2000001140a */
[----:B------:R-:W-:Y:S01]  /*1220*/  UIADD3 UR7, UR11, -0x1, URZ ;  /* 0xffffffff0b077890 */ /* 0x000fe2000fffe03f */
[----:B------:R-:W-:Y:S01]  /*1230*/  LOP3.LUT R86, R7, 0x1, RZ, 0xfc, !PT ;  /* 0x0000000107567812 */ /* 0x000fe200078efcff */
[----:B------:R-:W-:Y:S01]  /*1240*/  UMOV UR9, 0x400 ;  /* 0x0000040000097882 */ /* 0x000fe20000000000 */
[CC--:B------:R-:W-:Y:S01]  /*1250*/  LEA.HI R15, R11.reuse, R10.reuse, RZ, 0x2 ;  /* 0x0000000a0b0f7211 */ /* 0x0c0fe200078f10ff */
[----:B------:R-:W-:Y:S01]  /*1260*/  UISETP.LT.AND UP0, UPT, UR13, 0x1, UPT ;  /* 0x000000010d00788c */ /* 0x000fe2000bf01270 */
[----:B------:R-:W-:Y:S01]  /*1270*/  LEA.HI R16, R11, R10, RZ, 0x5 ;  /* 0x0000000a0b107211 */ /* 0x000fe200078f28ff */
[----:B------:R-:W-:Y:S01]  /*1280*/  USHF.L.U32 UR22, UR13, 0x1, URZ ;  /* 0x000000010d167899 */ /* 0x000fe2000800063f */
[--C-:B------:R-:W-:Y:S01]  /*1290*/  SHF.R.S32.HI R14, RZ, 0x2, R15.reuse ;  /* 0x00000002ff0e7819 */ /* 0x100fe2000001140f */
[----:B------:R-:W-:Y:S01]  /*12a0*/  USEL UR10, UR13, 0x1, UP0 ;  /* 0x000000010d0a7887 */ /* 0x000fe20008000000 */
[----:B------:R-:W-:Y:S01]  /*12b0*/  SHF.R.S32.HI R17, RZ, 0x1f, R15 ;  /* 0x0000001fff117819 */ /* 0x000fe2000001140f */
[----:B------:R-:W-:Y:S01]  /*12c0*/  UISETP.NE.AND UP0, UPT, UR7, URZ, UPT ;  /* 0x0000003f0700728c */ /* 0x000fe2000bf05270 */
[----:B------:R-:W-:Y:S01]  /*12d0*/  LOP3.LUT R11, R15, 0xfffffffc, RZ, 0xc0, !PT ;  /* 0xfffffffc0f0b7812 */ /* 0x000fe200078ec0ff */
[----:B------:R-:W-:Y:S01]  /*12e0*/  UIADD3 UR10, -UR10, UR13, URZ ;  /* 0x0000000d0a0a7290 */ /* 0x000fe2000fffe13f */
[----:B------:R-:W-:Y:S01]  /*12f0*/  LEA.HI R17, R17, R14, RZ, 0x3 ;  /* 0x0000000e11117211 */ /* 0x000fe200078f18ff */
[----:B------:R-:W-:-:S02]  /*1300*/  USEL UR16, URZ, 0x1, UP0 ;  /* 0x000000013f107887 */ /* 0x000fc40008000000 */
[----:B------:R-:W-:Y:S01]  /*1310*/  IMAD.IADD R18, R10, 0x1, -R11 ;  /* 0x000000010a127824 */ /* 0x000fe200078e0a0b */
[----:B------:R-:W-:-:S03]  /*1320*/  LOP3.LUT R17, R17, 0xfffffff8, RZ, 0xc0, !PT ;  /* 0xfffffff811117812 */ /* 0x000fc600078ec0ff */
[----:B------:R-:W-:Y:S01]  /*1330*/  IMAD.U32 R87, RZ, RZ, UR16 ;  /* 0x00000010ff577e24 */ /* 0x000fe2000f8e00ff */
[----:B0-----:R-:W-:Y:S01]  /*1340*/  ULEA UR9, UR6, UR9, 0x18 ;  /* 0x0000000906097291 */ /* 0x001fe2000f8ec03f */
[----:B------:R-:W-:Y:S01]  /*1350*/  IMAD.IADD R14, R14, 0x1, -R17 ;  /* 0x000000010e0e7824 */ /* 0x000fe200078e0a11 */
[----:B------:R-:W-:Y:S01]  /*1360*/  USHF.L.U32 UR6, UR7, 0x3, URZ ;  /* 0x0000000307067899 */ /* 0x000fe2000800063f */
[----:B------:R-:W-:Y:S01]  /*1370*/  SHF.R.S32.HI R17, RZ, 0x5, R16 ;  /* 0x00000005ff117819 */ /* 0x000fe20000011410 */
[----:B------:R-:W-:Y:S02]  /*1380*/  UIADD3 UR7, UR9, 0x180, URZ ;  /* 0x0000018009077890 */ /* 0x000fe4000fffe03f */
[----:B------:R-:W-:Y:S01]  /*1390*/  ULOP3.LUT UR6, UR6, 0x8, URZ, 0xc0, !UPT ;  /* 0x0000000806067892 */ /* 0x000fe2000f8ec03f */
[--C-:B------:R-:W-:Y:S01]  /*13a0*/  SHF.R.S32.HI R15, RZ, 0x1f, R14.reuse ;  /* 0x0000001fff0f7819 */ /* 0x100fe2000001140e */
[----:B------:R-:W-:Y:S01]  /*13b0*/  UIADD3 UR8, UR9, 0xc180, URZ ;  /* 0x0000c18009087890 */ /* 0x000fe2000fffe03f */
[----:B------:R-:W-:Y:S01]  /*13c0*/  IMAD R19, R17, -0x10, -R14 ;  /* 0xfffffff011137824 */ /* 0x000fe200078e0a0e */
[----:B------:R-:W-:-:S02]  /*13d0*/  USHF.R.U32.HI UR7, URZ, 0x4, UR7 ;  /* 0x000000043f077899 */ /* 0x000fc40008011607 */
[----:B------:R-:W-:Y:S01]  /*13e0*/  USHF.R.U32.HI UR8, URZ, 0x4, UR8 ;  /* 0x000000043f087899 */ /* 0x000fe20008011608 */
[----:B------:R-:W-:Y:S01]  /*13f0*/  IMAD.WIDE R10, R17, 0x10, R14 ;  /* 0x00000010110a7825 */ /* 0x000fe200078e020e */
[----:B------:R-:W-:Y:S02]  /*1400*/  ULOP3.LUT UR24, UR6, 0x8, URZ, 0x3c, !UPT ;  /* 0x0000000806187892 */ /* 0x000fe4000f8e3c3f */
[----:B------:R-:W-:Y:S02]  /*1410*/  ULOP3.LUT UR12, UR6, 0x18, URZ, 0x3c, !UPT ;  /* 0x00000018060c7892 */ /* 0x000fe4000f8e3c3f */
[----:B------:R-:W-:Y:S01]  /*1420*/  UIADD3 UR23, UR9, 0x70, URZ ;  /* 0x0000007009177890 */ /* 0x000fe2000fffe03f */
[----:B------:R-:W-:Y:S01]  /*1430*/  ULDC UR6, c[0x0][0x284] ;  /* 0x0000a10000067ab9 */ /* 0x000fe20000000800 */
[----:B------:R-:W-:Y:S01]  /*1440*/  ULOP3.LUT UR7, UR7, 0x3fff, URZ, 0xc0, !UPT ;  /* 0x00003fff07077892 */ /* 0x000fe2000f8ec03f */
[----:B------:R-:W-:Y:S01]  /*1450*/  VIADD R19, R19, UR6 ;  /* 0x0000000613137c36 */ /* 0x000fe20008000000 */
[----:B------:R-:W-:-:S02]  /*1460*/  ULOP3.LUT UR8, UR8, 0x3fff, URZ, 0xc0, !UPT ;  /* 0x00003fff08087892 */ /* 0x000fc4000f8ec03f */
[----:B------:R-:W-:Y:S02]  /*1470*/  ULEA UR11, UR11, UR23, 0x3 ;  /* 0x000000170b0b7291 */ /* 0x000fe4000f8e183f */
[----:B------:R-:W-:Y:S02]  /*1480*/  ULOP3.LUT UR14, UR7, 0x10000, URZ, 0xfc, !UPT ;  /* 0x00010000070e7892 */ /* 0x000fe4000f8efc3f */
[----:B------:R-:W-:-:S12]  /*1490*/  ULOP3.LUT UR15, UR8, 0x10000, URZ, 0xfc, !UPT ;  /* 0x00010000080f7892 */ /* 0x000fd8000f8efc3f */
.L_x_105:
[----:B------:R-:W-:Y:S01]  /*14a0*/  SHF.L.U32 R14, R87, 0x1f, RZ ;  /* 0x0000001f570e7819 */ /* 0x000fe200000006ff */
[----:B------:R-:W0:Y:S01]  /*14b0*/  LDC R15, c[0x0][0x28c] ;  /* 0x0000a300ff0f7b82 */ /* 0x000e220000000800 */
[----:B------:R-:W-:Y:S01]  /*14c0*/  UMOV UR6, URZ ;  /* 0x0000003f00067c82 */ /* 0x000fe20008000000 */
[----:B------:R-:W-:Y:S01]  /*14d0*/  UMOV UR25, UR5 ;  /* 0x0000000500197c82 */ /* 0x000fe20008000000 */
[----:B-1----:R-:W1:Y:S01]  /*14e0*/  SYNCS.PHASECHK.TRANS64.TRYWAIT P0, [UR11+-0x8], R14 ;  /* 0xfffff80eff0075a7 */ /* 0x002e62000800014b */
[----:B0-----:R-:W-:Y:S01]  /*14f0*/  ISETP.GE.AND P1, PT, R15, 0x1, PT ;  /* 0x000000010f00780c */ /* 0x001fe20003f26270 */
[----:B-1234-:R-:W-:-:S12]  /*1500*/  @!P0 BRA `(.L_x_15) ;  /* 0x0000005000808947 */ /* 0x01efd80003800000 */
.L_x_129:
[----:B------:R-:W-:Y:S01]  /*1510*/  UMOV UR7, URZ ;  /* 0x0000003f00077c82 */ /* 0x000fe20008000000 */
[----:B------:R-:W-:Y:S01]  /*1520*/  UMOV UR8, URZ ;  /* 0x0000003f00087c82 */ /* 0x000fe20008000000 */
[----:B------:R-:W-:Y:S02]  /*1530*/  CS2R R22, SRZ ;  /* 0x0000000000167805 */ /* 0x000fe4000001ff00 */
[----:B------:R-:W-:Y:S02]  /*1540*/  CS2R R56, SRZ ;  /* 0x0000000000387805 */ /* 0x000fe4000001ff00 */
[----:B------:R-:W-:Y:S02]  /*1550*/  CS2R R58, SRZ ;  /* 0x00000000003a7805 */ /* 0x000fe4000001ff00 */
[----:B------:R-:W-:Y:S02]  /*1560*/  CS2R R60, SRZ ;  /* 0x00000000003c7805 */ /* 0x000fe4000001ff00 */
[----:B------:R-:W-:-:S02]  /*1570*/  CS2R R62, SRZ ;  /* 0x00000000003e7805 */ /* 0x000fc4000001ff00 */
[----:B------:R-:W-:Y:S02]  /*1580*/  CS2R R64, SRZ ;  /* 0x0000000000407805 */ /* 0x000fe4000001ff00 */
        /* <DEDUP_REMOVED lines=9> */
[----:B------:R-:W-:Y:S01]  /*1620*/  CS2R R84, SRZ ;  /* 0x0000000000547805 */ /* 0x000fe2000001ff00 */
[----:B------:R-:W-:Y:S01]  /*1630*/  IMAD.U32 R17, RZ, RZ, UR4 ;  /* 0x00000004ff117e24 */ /* 0x000fe2000f8e00ff */
        /* <DEDUP_REMOVED lines=15> */
[----:B------:R-:W-:Y:S01]  /*1730*/  CS2R R54, SRZ ;  /* 0x0000000000367805 */ /* 0x000fe2000001ff00 */
[----:B------:R-:W-:Y:S06]  /*1740*/  @!P1 BRA `(.L_x_16) ;  /* 0x0000000400889947 */ /* 0x000fec0003800000 */
[----:B------:R-:W-:-:S13]  /*1750*/  ISETP.NE.AND P1, PT, R86, 0x3, PT ;  /* 0x000000035600780c */ /* 0x000fda0003f25270 */
[----:B------:R-:W-:Y:S05]  /*1760*/  @!P1 BRA `(.L_x_17) ;  /* 0x0000000000049947 */ /* 0x000fea0003800000 */
[----:B------:R-:W-:Y:S01]  /*1770*/  BPT.TRAP 0x1 ;  /* 0x000000040000795c */ /* 0x000fe20000300000 */
.L_x_17:
[----:B------:R-:W-:Y:S01]  /*1780*/  ULEA UR6, UR5, UR9, 0x3 ;  /* 0x0000000905067291 */ /* 0x000fe2000f8e183f */
[----:B0-----:R-:W-:-:S05]  /*1790*/  IMAD.U32 R14, RZ, RZ, UR4 ;  /* 0x00000004ff0e7e24 */ /* 0x001fca000f8e00ff */
[----:B------:R-:W-:-:S04]  /*17a0*/  SHF.L.U32 R14, R14, 0x1f, RZ ;  /* 0x0000001f0e0e7819 */ /* 0x000fc800000006ff */
[----:B------:R0:W1:Y:S01]  /*17b0*/  SYNCS.PHASECHK.TRANS64.TRYWAIT P0, [UR6], R14 ;  /* 0x0000000eff0075a7 */ /* 0x0000620008000146 */
[----:B------:R-:W-:Y:S05]  /*17c0*/  @!P1 BRA `(.L_x_18) ;  /* 0x0000000000049947 */ /* 0x000fea0003800000 */
[----:B------:R-:W-:Y:S01]  /*17d0*/  BPT.TRAP 0x1 ;  /* 0x000000040000795c */ /* 0x000fe20000300000 */
.L_x_18:
[----:B-1----:R-:W-:Y:S05]  /*17e0*/  @P0 BRA `(.L_x_19) ;  /* 0x0000000000080947 */ /* 0x002fea0003800000 */
[----:B------:R-:W1:Y:S02]  /*17f0*/  SYNCS.PHASECHK.TRANS64.TRYWAIT P0, [UR6], R14 ;  /* 0x0000000eff0075a7 */ /* 0x000e640008000146 */
[----:B-1----:R-:W-:Y:S05]  /*1800*/  @!P0 BRA `(.L_x_20) ;  /* 0x0000004c00d88947 */ /* 0x002fea0003800000 */
.L_x_19:
[----:B------:R-:W-:Y:S01]  /*1810*/  ULEA UR6, UR5, UR14, 0x9 ;  /* 0x0000000e05067291 */ /* 0x000fe2000f8e483f */
[----:B------:R-:W-:Y:S01]  /*1820*/  WARPGROUP.ARRIVE ;  /* 0x00000000000079c5 */ /* 0x000fe20000000000 */
[----:B------:R-:W-:Y:S01]  /*1830*/  ULEA UR7, UR5, UR15, 0x9 ;  /* 0x0000000f05077291 */ /* 0x000fe2000f8e483f */
[----:B------:R-:W-:Y:S01]  /*1840*/  CS2R R22, SRZ ;  /* 0x0000000000167805 */ /* 0x000fe2000001ff00 */
[----:B------:R-:W-:Y:S01]  /*1850*/  UMOV UR17, 0x40000040 ;  /* 0x4000004000117882 */ /* 0x000fe20000000000 */
[----:B------:R-:W-:Y:S01]  /*1860*/  UMOV UR19, 0x40000040 ;  /* 0x4000004000137882 */ /* 0x000fe20000000000 */
[----:B------:R-:W-:Y:S01]  /*1870*/  CS2R R56, SRZ ;  /* 0x0000000000387805 */ /* 0x000fe2000001ff00 */
[----:B------:R-:W-:Y:S01]  /*1880*/  UMOV UR16, UR6 ;  /* 0x0000000600107c82 */ /* 0x000fe20008000000 */
[----:B------:R-:W-:Y:S01]  /*1890*/  CS2R R58, SRZ ;  /* 0x00000000003a7805 */ /* 0x000fe2000001ff00 */
[----:B------:R-:W-:Y:S01]  /*18a0*/  UMOV UR18, UR7 ;  /* 0x0000000700127c82 */ /* 0x000fe20008000000 */
[----:B------:R-:W-:Y:S01]  /*18b0*/  CS2R R60, SRZ ;  /* 0x00000000003c7805 */ /* 0x000fe2000001ff00 */
[----:B------:R-:W-:Y:S01]  /*18c0*/  QGMMA.64x64x32.F32.E4M3.E4M3 R24, gdesc[UR16], RZ, !UPT ;  /* 0x00e00000101879f3 */ /* 0x000fe2000c7008ff */
[----:B------:R-:W-:Y:S01]  /*18d0*/  UIADD3 UR16, UR6, 0x2, URZ ;  /* 0x0000000206107890 */ /* 0x000fe2000fffe03f */
[----:B------:R-:W-:Y:S01]  /*18e0*/  CS2R R62, SRZ ;  /* 0x00000000003e7805 */ /* 0x000fe2000001ff00 */
[----:B------:R-:W-:Y:S01]  /*18f0*/  UIADD3 UR18, UR7, 0x2, URZ ;  /* 0x0000000207127890 */ /* 0x000fe2000fffe03f */
[----:B------:R-:W-:Y:S01]  /*1900*/  CS2R R64, SRZ ;  /* 0x0000000000407805 */ /* 0x000fe2000001ff00 */
[----:B------:R-:W-:Y:S01]  /*1910*/  UMOV UR17, 0x40000040 ;  /* 0x4000004000117882 */ /* 0x000fe20000000000 */
[----:B------:R-:W-:Y:S01]  /*1920*/  UMOV UR19, 0x40000040 ;  /* 0x4000004000137882 */ /* 0x000fe20000000000 */
        /* <DEDUP_REMOVED lines=10> */
[----:B------:R-:W-:Y:S01]  /*19d0*/  QGMMA.64x64x32.F32.E4M3.E4M3 R24, gdesc[UR16], R24 ;  /* 0x00e00000101879f3 */ /* 0x000fe20008700818 */
[----:B------:R-:W-:Y:S02]  /*19e0*/  UIADD3 UR16, UR6, 0x4, URZ ;  /* 0x0000000406107890 */ /* 0x000fe4000fffe03f */
[----:B------:R-:W-:Y:S01]  /*19f0*/  UIADD3 UR18, UR7, 0x4, URZ ;  /* 0x0000000407127890 */ /* 0x000fe2000fffe03f */
[----:B------:R-:W-:Y:S01]  /*1a00*/  UMOV UR17, 0x40000040 ;  /* 0x4000004000117882 */ /* 0x000fe20000000000 */
[----:B------:R-:W-:-:S07]  /*1a10*/  UMOV UR19, 0x40000040 ;  /* 0x4000004000137882 */ /* 0x000fce0000000000 */
[----:B------:R-:W-:Y:S01]  /*1a20*/  QGMMA.64x64x32.F32.E4M3.E4M3 R24, gdesc[UR16], R24 ;  /* 0x00e00000101879f3 */ /* 0x000fe20008700818 */
[----:B------:R-:W-:Y:S02]  /*1a30*/  UIADD3 UR18, UR7, 0x6, URZ ;  /* 0x0000000607127890 */ /* 0x000fe4000fffe03f */
[----:B------:R-:W-:Y:S01]  /*1a40*/  UIADD3 UR16, UR6, 0x6, URZ ;  /* 0x0000000606107890 */ /* 0x000fe2000fffe03f */
[----:B------:R-:W-:Y:S01]  /*1a50*/  ULDC UR7, c[0x0][0x50c] ;  /* 0x0001430000077ab9 */ /* 0x000fe20000000800 */
[----:B------:R-:W-:Y:S01]  /*1a60*/  UMOV UR17, 0x40000040 ;  /* 0x4000004000117882 */ /* 0x000fe20000000000 */
[----:B------:R-:W-:Y:S01]  /*1a70*/  UISETP.NE.AND UP0, UPT, UR7, 0x4, UPT ;  /* 0x000000040700788c */ /* 0x000fe2000bf05270 */
[----:B------:R-:W-:Y:S01]  /*1a80*/  UMOV UR19, 0x40000040 ;  /* 0x4000004000137882 */ /* 0x000fe20000000000 */
[----:B------:R-:W-:Y:S02]  /*1a90*/  UMOV UR6, 0x4 ;  /* 0x0000000400067882 */ /* 0x000fe40000000000 */
[----:B------:R-:W-:-:S06]  /*1aa0*/  USEL UR7, URZ, 0x1, UP0 ;  /* 0x000000013f077887 */ /* 0x000fcc0008000000 */
[----:B------:R-:W-:Y:S01]  /*1ab0*/  ISETP.NE.AND P0, PT, RZ, UR7, PT ;  /* 0x00000007ff007c0c */ /* 0x000fe2000bf05270 */
[----:B------:R-:W-:-:S12]  /*1ac0*/  QGMMA.64x64x32.F32.E4M3.E4M3 R24, gdesc[UR16], R24, gsb0 ;  /* 0x00e00000101879f3 */ /* 0x000fd80008000818 */
[----:B------:R-:W-:Y:S05]  /*1ad0*/  @!P0 BRA `(.L_x_21) ;  /* 0x0000000000888947 */ /* 0x000fea0003800000 */
[----:B------:R-:W-:Y:S02]  /*1ae0*/  WARPGROUP.DEPBAR.LE gsb0, 0x0 ;  /* 0x00008000000079c5 */ /* 0x000fe40000010000 */
[----:B------:R-:W-:-:S01]  /*1af0*/  FADD R85, RZ, R24 ;  /* 0x00000018ff557221 */ /* 0x000fc20000000000 */
[----:B------:R-:W-:Y:S01]  /*1b00*/  FADD R84, RZ, R25 ;  /* 0x00000019ff547221 */ /* 0x000fe20000000000 */
        /* <DEDUP_REMOVED lines=30> */
[----:B------:R-:W-:-:S06]  /*1cf0*/  UMOV UR6, URZ ;  /* 0x0000003f00067c82 */ /* 0x000fcc0008000000 */
.L_x_21:
[----:B------:R-:W-:-:S04]  /*1d00*/  UIADD3 UR25, UR5, 0x1, URZ ;  /* 0x0000000105197890 */ /* 0x000fc8000fffe03f */
[----:B------:R-:W-:-:S04]  /*1d10*/  UISETP.NE.AND UP0, UPT, UR25, 0x6, UPT ;  /* 0x000000061900788c */ /* 0x000fc8000bf05270 */
[----:B------:R-:W-:Y:S02]  /*1d20*/  USEL UR8, URZ, 0x1, UP0 ;  /* 0x000000013f087887 */ /* 0x000fe40008000000 */
[----:B------:R-:W-:Y:S02]  /*1d30*/  USEL UR25, UR25, URZ, UP0 ;  /* 0x0000003f19197287 */ /* 0x000fe40008000000 */
[----:B------:R-:W-:-:S06]  /*1d40*/  ULOP3.LUT UR8, UR4, UR8, URZ, 0x3c, !UPT ;  /* 0x0000000804087292 */ /* 0x000fcc000f8e3c3f */
[----:B------:R-:W-:Y:S01]  /*1d50*/  IMAD.U32 R17, RZ, RZ, UR8 ;  /* 0x00000008ff117e24 */ /* 0x000fe2000f8e00ff */
[----:B------:R-:W-:-:S06]  /*1d60*/  UMOV UR8, 0x1 ;  /* 0x0000000100087882 */ /* 0x000fcc0000000000 */
.L_x_16:
[----:B------:R-:W-:-:S06]  /*1d70*/  UISETP.GE.AND UP0, UPT, UR10, 0x1, UPT ;  /* 0x000000010a00788c */ /* 0x000fcc000bf06270 */
[----:B------:R-:W-:-:S13]  /*1d80*/  PLOP3.LUT P0, PT, PT, PT, UP0, 0x80, 0x0 ;  /* 0x000000000000781c */ /* 0x000fda0003f0f008 */
[----:B------:R-:W-:Y:S05]  /*1d90*/  @!P0 BRA `(.L_x_22) ;  /* 0x0000000400948947 */ /* 0x000fea0003800000 */
[----:B01----:R-:W-:Y:S01]  /*1da0*/  IMAD.U32 R14, RZ, RZ, UR10 ;  /* 0x0000000aff0e7e24 */ /* 0x003fe2000f8e00ff */
[----:B------:R-:W-:Y:S01]  /*1db0*/  UMOV UR26, UR5 ;  /* 0x00000005001a7c82 */ /* 0x000fe20008000000 */
[----:B------:R-:W-:-:S05]  /*1dc0*/  ULDC UR27, c[0x0][0x50c] ;  /* 0x00014300001b7ab9 */ /* 0x000fca0000000800 */
.L_x_30:
[----:B------:R-:W-:-:S13]  /*1dd0*/  ISETP.NE.AND P1, PT, R86, 0x3, PT ;  /* 0x000000035600780c */ /* 0x000fda0003f25270 */
[----:B01----:R-:W-:Y:S05]  /*1de0*/  @!P1 BRA `(.L_x_23) ;  /* 0x0000000000049947 */ /* 0x003fea0003800000 */
[----:B------:R-:W-:Y:S01]  /*1df0*/  BPT.TRAP 0x1 ;  /* 0x000000040000795c */ /* 0x000fe20000300000 */
.L_x_23:
[----:B------:R-:W-:Y:S01]  /*1e00*/  ULEA UR16, UR25, UR9, 0x3 ;  /* 0x0000000919107291 */ /* 0x000fe2000f8e183f */
[----:B------:R-:W-:-:S08]  /*1e10*/  SHF.L.U32 R15, R17, 0x1f, RZ ;  /* 0x0000001f110f7819 */ /* 0x000fd000000006ff */
[----:B------:R0:W1:Y:S01]  /*1e20*/  SYNCS.PHASECHK.TRANS64.TRYWAIT P0, [UR16], R15 ;  /* 0x0000000fff0075a7 */ /* 0x0000620008000150 */
[----:B------:R-:W-:Y:S05]  /*1e30*/  @!P1 BRA `(.L_x_24) ;  /* 0x0000000000049947 */ /* 0x000fea0003800000 */
[----:B------:R-:W-:Y:S01]  /*1e40*/  BPT.TRAP 0x1 ;  /* 0x000000040000795c */ /* 0x000fe20000300000 */
.L_x_24:
[----:B-1----:R-:W-:Y:S05]  /*1e50*/  @P0 BRA `(.L_x_25) ;  /* 0x0000000000080947 */ /* 0x002fea0003800000 */
[----:B------:R-:W1:Y:S02]  /*1e60*/  SYNCS.PHASECHK.TRANS64.TRYWAIT P0, [UR16], R15 ;  /* 0x0000000fff0075a7 */ /* 0x000e640008000150 */
[----:B-1----:R-:W-:Y:S05]  /*1e70*/  @!P0 BRA `(.L_x_26) ;  /* 0x0000004800548947 */ /* 0x002fea0003800000 */
.L_x_25:
[----:B------:R-:W-:Y:S01]  /*1e80*/  UISETP.NE.AND UP0, UPT, UR7, URZ, UPT ;  /* 0x0000003f0700728c */ /* 0x000fe2000bf05270 */
[----:B------:R-:W-:Y:S01]  /*1e90*/  WARPGROUP.ARRIVE ;  /* 0x00000000000079c5 */ /* 0x000fe20000000000 */
[----:B------:R-:W-:Y:S02]  /*1ea0*/  ULEA UR7, UR25, UR14, 0x9 ;  /* 0x0000000e19077291 */ /* 0x000fe4000f8e483f */
[----:B------:R-:W-:Y:S01]  /*1eb0*/  USEL UR8, UR8, URZ, !UP0 ;  /* 0x0000003f08087287 */ /* 0x000fe2000c000000 */
[----:B------:R-:W-:Y:S01]  /*1ec0*/  UMOV UR17, 0x40000040 ;  /* 0x4000004000117882 */ /* 0x000fe20000000000 */
[----:B------:R-:W-:Y:S02]  /*1ed0*/  UMOV UR19, 0x40000040 ;  /* 0x4000004000137882 */ /* 0x000fe40000000000 */
[----:B------:R-:W-:Y:S02]  /*1ee0*/  UISETP.NE.U32.AND UP0, UPT, UR8, URZ, UPT ;  /* 0x0000003f0800728c */ /* 0x000fe4000bf05070 */
[----:B------:R-:W-:Y:S01]  /*1ef0*/  ULEA UR8, UR25, UR15, 0x9 ;  /* 0x0000000f19087291 */ /* 0x000fe2000f8e483f */
[----:B------:R-:W-:Y:S01]  /*1f00*/  UMOV UR16, UR7 ;  /* 0x0000000700107c82 */ /* 0x000fe20008000000 */
[----:B------:R-:W-:-:S05]  /*1f10*/  UIADD3 UR6, UR6, 0x4, URZ ;  /* 0x0000000406067890 */ /* 0x000fca000fffe03f */
[----:B------:R-:W-:Y:S02]  /*1f20*/  UMOV UR18, UR8 ;  /* 0x0000000800127c82 */ /* 0x000fe40008000000 */
[----:B------:R-:W-:Y:S01]  /*1f30*/  QGMMA.64x64x32.F32.E4M3.E4M3 R24, gdesc[UR16], R24, UP0 ;  /* 0x00e00000101879f3 */ /* 0x000fe2000bf00818 */
[----:B------:R-:W-:Y:S02]  /*1f40*/  UIADD3 UR16, UR7, 0x2, URZ ;  /* 0x0000000207107890 */ /* 0x000fe4000fffe03f */
[----:B------:R-:W-:Y:S01]  /*1f50*/  UIADD3 UR18, UR8, 0x2, URZ ;  /* 0x0000000208127890 */ /* 0x000fe2000fffe03f */
[----:B------:R-:W-:Y:S01]  /*1f60*/  UMOV UR17, 0x40000040 ;  /* 0x4000004000117882 */ /* 0x000fe20000000000 */
[----:B------:R-:W-:Y:S01]  /*1f70*/  UMOV UR19, 0x40000040 ;  /* 0x4000004000137882 */ /* 0x000fe20000000000 */
[----:B------:R-:W-:-:S06]  /*1f80*/  UISETP.NE.AND UP0, UPT, UR6, UR27, UPT ;  /* 0x0000001b0600728c */ /* 0x000fcc000bf05270 */
        /* <DEDUP_REMOVED lines=8> */
[----:B------:R-:W-:Y:S01]  /*2010*/  UMOV UR17, 0x40000040 ;  /* 0x4000004000117882 */ /* 0x000fe20000000000 */
[----:B------:R-:W-:Y:S01]  /*2020*/  UMOV UR19, 0x40000040 ;  /* 0x4000004000137882 */ /* 0x000fe20000000000 */
[----:B------:R-:W-:-:S06]  /*2030*/  USEL UR7, URZ, 0x1, UP0 ;  /* 0x000000013f077887 */ /* 0x000fcc0008000000 */
[----:B------:R-:W-:Y:S01]  /*2040*/  ISETP.NE.AND P0, PT, RZ, UR7, PT ;  /* 0x00000007ff007c0c */ /* 0x000fe2000bf05270 */
[----:B------:R-:W-:Y:S03]  /*2050*/  QGMMA.64x64x32.F32.E4M3.E4M3 R24, gdesc[UR16], R24, gsb0 ;  /* 0x00e00000101879f3 */ /* 0x000fe60008000818 */
[----:B------:R-:W-:-:S09]  /*2060*/  WARPGROUP.DEPBAR.LE gsb0, 0x1 ;  /* 0x00008000000079c5 */ /* 0x000fd20000010100 */
[----:B------:R-:W-:Y:S05]  /*2070*/  @!P0 BRA `(.L_x_27) ;  /* 0x0000000000888947 */ /* 0x000fea0003800000 */
[----:B------:R-:W-:Y:S02]  /*2080*/  WARPGROUP.DEPBAR.LE gsb0, 0x0 ;  /* 0x00008000000079c5 */ /* 0x000fe40000010000 */
[----:B------:R-:W-:-:S01]  /*2090*/  FADD R85, R24, R85 ;  /* 0x0000005518557221 */ /* 0x000fc20000000000 */
[----:B------:R-:W-:Y:S01]  /*20a0*/  FADD R84, R25, R84 ;  /* 0x0000005419547221 */ /* 0x000fe20000000000 */
        /* <DEDUP_REMOVED lines=30> */
[----:B------:R-:W-:-:S06]  /*2290*/  UMOV UR6, URZ ;  /* 0x0000003f00067c82 */ /* 0x000fcc0008000000 */
.L_x_27:
[----:B------:R-:W-:Y:S05]  /*22a0*/  @!P1 BRA `(.L_x_28) ;  /* 0x0000000000049947 */ /* 0x000fea0003800000 */
[----:B------:R-:W-:Y:S01]  /*22b0*/  BPT.TRAP 0x1 ;  /* 0x000000040000795c */ /* 0x000fe20000300000 */
.L_x_28:
[----:B------:R-:W-:Y:S01]  /*22c0*/  ULEA UR8, UR26, UR9, 0x3 ;  /* 0x000000091a087291 */ /* 0x000fe2000f8e183f */
[----:B------:R-:W-:-:S03]  /*22d0*/  ISETP.GT.U32.AND P0, PT, R7, 0x1, PT ;  /* 0x000000010700780c */ /* 0x000fc60003f04070 */
[----:B------:R-:W-:-:S04]  /*22e0*/  UIADD3 UR8, UR8, 0x30, URZ ;  /* 0x0000003008087890 */ /* 0x000fc8000fffe03f */
[----:B------:R-:W-:-:S09]  /*22f0*/  UPRMT UR8, URZ, 0x654, UR8 ;  /* 0x000006543f087896 */ /* 0x000fd20008000008 */
[----:B------:R-:W-:Y:S01]  /*2300*/  SYNCS.ARRIVE.TRANS64.RED.A1T0 RZ, [UR8], RZ ;  /* 0x000000ffffff79a7 */ /* 0x000fe20008100408 */
[----:B------:R-:W-:Y:S05]  /*2310*/  @P0 BRA `(.L_x_29) ;  /* 0x0000000000040947 */ /* 0x000fea0003800000 */
[----:B------:R-:W-:Y:S01]  /*2320*/  BPT.TRAP 0x1 ;  /* 0x000000040000795c */ /* 0x000fe20000300000 */
.L_x_29:
[----:B------:R-:W-:Y:S01]  /*2330*/  UIADD3 UR25, UR25, 0x1, URZ ;  /* 0x0000000119197890 */ /* 0x000fe2000fffe03f */
[C---:B------:R-:W-:Y:S01]  /*2340*/  ISETP.GT.AND P0, PT, R14.reuse, 0x1, PT ;  /* 0x000000010e00780c */ /* 0x040fe20003f04270 */
[----:B------:R-:W-:Y:S01]  /*2350*/  UIADD3 UR26, UR26, 0x1, URZ ;  /* 0x000000011a1a7890 */ /* 0x000fe2000fffe03f */
[----:B------:R-:W-:Y:S01]  /*2360*/  VIADD R14, R14, 0xffffffff ;  /* 0xffffffff0e0e7836 */ /* 0x000fe20000000000 */
[----:B------:R-:W-:Y:S02]  /*2370*/  UISETP.NE.AND UP0, UPT, UR25, 0x6, UPT ;  /* 0x000000061900788c */ /* 0x000fe4000bf05270 */
[----:B------:R-:W-:Y:S02]  /*2380*/  UISETP.NE.AND UP1, UPT, UR26, 0x6, UPT ;  /* 0x000000061a00788c */ /* 0x000fe4000bf25270 */
[----:B------:R-:W-:Y:S02]  /*2390*/  USEL UR8, URZ, 0x1, UP0 ;  /* 0x000000013f087887 */ /* 0x000fe40008000000 */
[----:B------:R-:W-:-:S02]  /*23a0*/  USEL UR25, UR25, URZ, UP0 ;  /* 0x0000003f19197287 */ /* 0x000fc40008000000 */
[----:B------:R-:W-:Y:S02]  /*23b0*/  USEL UR26, UR26, URZ, UP1 ;  /* 0x0000003f1a1a7287 */ /* 0x000fe40008800000 */
[----:B------:R-:W-:Y:S01]  /*23c0*/  LOP3.LUT R17, R17, UR8, RZ, 0x3c, !PT ;  /* 0x0000000811117c12 */ /* 0x000fe2000f8e3cff */
[----:B------:R-:W-:Y:S01]  /*23d0*/  UMOV UR8, 0x1 ;  /* 0x0000000100087882 */ /* 0x000fe20000000000 */
[----:B------:R-:W-:Y:S08]  /*23e0*/  @P0 BRA `(.L_x_30) ;  /* 0xfffffff800780947 */ /* 0x000ff0000383ffff */
.L_x_22:
[----:B------:R-:W-:Y:S01]  /*23f0*/  UISETP.NE.AND UP0, UPT, UR6, URZ, UPT ;  /* 0x0000003f0600728c */ /* 0x000fe2000bf05270 */
[----:B01----:R-:W0:Y:S01]  /*2400*/  LDC R14, c[0x0][0x28c] ;  /* 0x0000a300ff0e7b82 */ /* 0x003e220000000800 */
[----:B------:R-:W-:Y:S02]  /*2410*/  IMAD.U32 R15, RZ, RZ, UR24 ;  /* 0x00000018ff0f7e24 */ /* 0x000fe4000f8e00ff */
[----:B------:R-:W-:-:S06]  /*2420*/  USEL UR6, URZ, 0x1, !UP0 ;  /* 0x000000013f067887 */ /* 0x000fcc000c000000 */
[----:B------:R-:W-:-:S13]  /*2430*/  ISETP.NE.AND P0, PT, RZ, UR6, PT ;  /* 0x00000006ff007c0c */ /* 0x000fda000bf05270 */
[----:B------:R-:W-:Y:S05]  /*2440*/  @!P0 BRA `(.L_x_31) ;  /* 0x0000000000848947 */ /* 0x000fea0003800000 */
[----:B------:R-:W-:Y:S02]  /*2450*/  WARPGROUP.DEPBAR.LE gsb0, 0x0 ;  /* 0x00008000000079c5 */ /* 0x000fe40000010000 */
[----:B------:R-:W-:Y:S01]  /*2460*/  FADD R85, R24, R85 ;  /* 0x0000005518557221 */ /* 0x000fe20000000000 */
        /* <DEDUP_REMOVED lines=30> */
[----:B------:R-:W-:-:S07]  /*2650*/  FADD R22, R22, R55 ;  /* 0x0000003716167221 */ /* 0x000fce0000000000 */
.L_x_31:
[----:B0-----:R-:W-:Y:S01]  /*2660*/  ISETP.GE.AND P0, PT, R14, 0x1, PT ;  /* 0x000000010e00780c */ /* 0x001fe20003f06270 */
[----:B------:R0:W-:Y:S01]  /*2670*/  SYNCS.ARRIVE.TRANS64.A1T0 RZ, [R15+UR23], RZ ;  /* 0x000000ff0fff79a7 */ /* 0x0001e20008100017 */
[----:B------:R-:W-:-:S11]  /*2680*/  WARPGROUP.DEPBAR.LE gsb0, 0x0 ;  /* 0x00008000000079c5 */ /* 0x000fd60000010000 */
[----:B------:R-:W-:Y:S05]  /*2690*/  @!P0 BRA `(.L_x_32) ;  /* 0x0000000000388947 */ /* 0x000fea0003800000 */
[----:B------:R-:W-:-:S13]  /*26a0*/  ISETP.NE.AND P0, PT, R86, 0x3, PT ;  /* 0x000000035600780c */ /* 0x000fda0003f05270 */
[----:B------:R-:W-:Y:S05]  /*26b0*/  @!P0 BRA `(.L_x_33) ;  /* 0x0000000000048947 */ /* 0x000fea0003800000 */
[----:B------:R-:W-:Y:S01]  /*26c0*/  BPT.TRAP 0x1 ;  /* 0x000000040000795c */ /* 0x000fe20000300000 */
.L_x_33:
[----:B------:R-:W-:Y:S01]  /*26d0*/  UIADD3 UR8, UR10, UR5, URZ ;  /* 0x000000050a087290 */ /* 0x000fe2000fffe03f */
[----:B------:R-:W-:-:S03]  /*26e0*/  ISETP.GT.U32.AND P0, PT, R7, 0x1, PT ;  /* 0x000000010700780c */ /* 0x000fc60003f04070 */
[----:B------:R-:W-:-:S04]  /*26f0*/  UIMAD.WIDE.U32 UR6, UR8, -0x55555555, URZ ;  /* 0xaaaaaaab080678a5 */ /* 0x000fc8000f8e003f */
[----:B------:R-:W-:-:S04]  /*2700*/  USHF.R.U32.HI UR6, URZ, 0x2, UR7 ;  /* 0x000000023f067899 */ /* 0x000fc80008011607 */
[----:B------:R-:W-:-:S04]  /*2710*/  UIMAD UR8, UR6, -0x6, UR8 ;  /* 0xfffffffa060878a4 */ /* 0x000fc8000f8e0208 */
[----:B------:R-:W-:-:S04]  /*2720*/  ULEA UR8, UR8, UR9, 0x3 ;  /* 0x0000000908087291 */ /* 0x000fc8000f8e183f */
[----:B------:R-:W-:-:S04]  /*2730*/  UIADD3 UR8, UR8, 0x30, URZ ;  /* 0x0000003008087890 */ /* 0x000fc8000fffe03f */
[----:B------:R-:W-:-:S09]  /*2740*/  UPRMT UR8, URZ, 0x654, UR8 ;  /* 0x000006543f087896 */ /* 0x000fd20008000008 */
[----:B------:R-:W-:Y:S01]  /*2750*/  SYNCS.ARRIVE.TRANS64.RED.A1T0 RZ, [UR8], RZ ;  /* 0x000000ffffff79a7 */ /* 0x000fe20008100408 */
[----:B------:R-:W-:Y:S05]  /*2760*/  @P0 BRA `(.L_x_32) ;  /* 0x0000000000040947 */ /* 0x000fea0003800000 */
[----:B------:R-:W-:Y:S01]  /*2770*/  BPT.TRAP 0x1 ;  /* 0x000000040000795c */ /* 0x000fe20000300000 */
.L_x_32:
[----:B------:R-:W-:Y:S01]  /*2780*/  SHF.L.U32 R14, R87, 0x1f, RZ ;  /* 0x0000001f570e7819 */ /* 0x000fe200000006ff */
[----:B------:R-:W-:Y:S01]  /*2790*/  UIADD3 UR5, UR22, UR5, URZ ;  /* 0x0000000516057290 */ /* 0x000fe2000fffe03f */
[----:B------:R-:W1:Y:S01]  /*27a0*/  LDC R29, c[0x0][0x288] ;  /* 0x0000a200ff1d7b82 */ /* 0x000e620000000800 */
[----:B------:R-:W-:Y:S01]  /*27b0*/  UISETP.GE.U32.AND UP1, UPT, UR22, 0x6, UPT ;  /* 0x000000061600788c */ /* 0x000fe2000bf26070 */
[----:B------:R-:W-:Y:S01]  /*27c0*/  IMAD.SHL.U32 R20, R18, 0x2, RZ ;  /* 0x0000000212147824 */ /* 0x000fe200078e00ff */
[----:B------:R-:W-:Y:S02]  /*27d0*/  UISETP.GT.U32.AND UP0, UPT, UR5, 0x5, UPT ;  /* 0x000000050500788c */ /* 0x000fe4000bf04070 */
[----:B------:R-:W-:Y:S02]  /*27e0*/  UIMAD.WIDE.U32 UR6, UR5, -0x55555555, URZ ;  /* 0xaaaaaaab050678a5 */ /* 0x000fe4000f8e003f */
[----:B------:R-:W-:Y:S01]  /*27f0*/  UISETP.LT.U32.AND UP0, UPT, UR22, 0x6, UP0 ;  /* 0x000000061600788c */ /* 0x000fe20008701070 */
[----:B------:R-:W2:Y:S01]  /*2800*/  SYNCS.PHASECHK.TRANS64.TRYWAIT P0, [UR11+0x8], R14 ;  /* 0x0000080eff0075a7 */ /* 0x000ea2000800014b */
[----:B------:R-:W-:Y:S01]  /*2810*/  USHF.R.U32.HI UR6, URZ, 0x2, UR7 ;  /* 0x000000023f067899 */ /* 0x000fe20008011607 */
[----:B------:R-:W-:Y:S01]  /*2820*/  SHF.R.S32.HI R21, RZ, 0x1f, R20 ;  /* 0x0000001fff157819 */ /* 0x000fe20000011414 */
[----:B------:R-:W-:-:S02]  /*2830*/  USEL UR8, URZ, 0x1, !UP0 ;  /* 0x000000013f087887 */ /* 0x000fc4000c000000 */
[----:B------:R-:W-:Y:S02]  /*2840*/  UIMAD UR5, UR6, -0x6, UR5 ;  /* 0xfffffffa060578a4 */ /* 0x000fe4000f8e0205 */
[----:B------:R-:W-:-:S04]  /*2850*/  ULOP3.LUT UR4, UR4, UR8, URZ, 0x3c, !UPT ;  /* 0x0000000804047292 */ /* 0x000fc8000f8e3c3f */
[----:B------:R-:W-:Y:S01]  /*2860*/  @UP1 ULOP3.LUT UR4, UR4, 0x1, UR6, 0x78, !UPT ;  /* 0x0000000104041892 */ /* 0x000fe2000f8e7806 */
[----:B-12---:R-:W-:Y:S11]  /*2870*/  @!P0 BRA `(.L_x_34) ;  /* 0x0000003c00ec8947 */ /* 0x006ff60003800000 */
.L_x_130:
[----:B------:R-:W-:Y:S01]  /*2880*/  IMAD.SHL.U32 R31, R4, 0x40, RZ ;  /* 0x00000040041f7824 */ /* 0x000fe200078e00ff */
[----:B------:R-:W-:Y:S01]  /*2890*/  ULDC UR8, c[0x0][0x284] ;  /* 0x0000a10000087ab9 */ /* 0x000fe20000000800 */
[----:B------:R-:W-:Y:S01]  /*28a0*/  IMAD.SHL.U32 R4, R6, 0x40, RZ ;  /* 0x0000004006047824 */ /* 0x000fe200078e00ff */
[----:B------:R-:W-:Y:S01]  /*28b0*/  SHF.R.S32.HI R30, RZ, 0x1f, R5 ;  /* 0x0000001fff1e7819 */ /* 0x000fe20000011405 */
[----:B------:R-:W-:Y:S01]  /*28c0*/  ULDC.64 UR6, c[0x0][0x5d0] ;  /* 0x0001740000067ab9 */ /* 0x000fe20000000a00 */
[----:B------:R-:W-:Y:S01]  /*28d0*/  SHF.R.S32.HI R28, RZ, 0x1f, R31 ;  /* 0x0000001fff1c7819 */ /* 0x000fe2000001141f */
[----:B0-----:R-:W-:Y:S01]  /*28e0*/  IMAD.WIDE.U32 R14, R5, UR6, R20 ;  /* 0x00000006050e7c25 */ /* 0x001fe2000f8e0014 */
[----:B------:R-:W-:-:S03]  /*28f0*/  ISETP.GE.AND P0, PT, R4, UR8, PT ;  /* 0x0000000804007c0c */ /* 0x000fc6000bf06270 */
[----:B------:R-:W-:Y:S01]  /*2900*/  IMAD R16, R30, UR6, RZ ;  /* 0x000000061e107c24 */ /* 0x000fe2000f8e02ff */
[C---:B------:R-:W-:Y:S02]  /*2910*/  ISETP.GE.OR P0, PT, R31.reuse, R29, P0 ;  /* 0x0000001d1f00720c */ /* 0x040fe40000706670 */
[----:B------:R-:W-:Y:S01]  /*2920*/  IADD3 R14, P1, R31, R14, RZ ;  /* 0x0000000e1f0e7210 */ /* 0x000fe20007f3e0ff */
[----:B------:R-:W-:-:S05]  /*2930*/  IMAD R17, R5, UR7, R16 ;  /* 0x0000000705117c24 */ /* 0x000fca000f8e0210 */
[----:B------:R-:W-:-:S05]  /*2940*/  IADD3.X R15, R28, R15, R17, P1, !PT ;  /* 0x0000000f1c0f7210 */ /* 0x000fca0000ffe411 */
[----:B------:R-:W-:Y:S05]  /*2950*/  @P0 BRA `(.L_x_35) ;  /* 0x0000002400a80947 */ /* 0x000fea0003800000 */
[----:B------:R-:W0:Y:S01]  /*2960*/  LDC.64 R24, c[0x0][0x5c8] ;  /* 0x00017200ff187b82 */ /* 0x000e220000000a00 */
[----:B------:R-:W-:Y:S01]  /*2970*/  IMAD.WIDE R26, R6, 0x40, R10 ;  /* 0x00000040061a7825 */ /* 0x000fe200078e020a */
[----:B------:R-:W-:Y:S01]  /*2980*/  ULDC.64 UR6, c[0x0][0x5c0] ;  /* 0x0001700000067ab9 */ /* 0x000fe20000000a00 */
[----:B------:R-:W-:Y:S02]  /*2990*/  BSSY B0, `(.L_x_35) ;  /* 0x0000266000007945 */ /* 0x000fe40003800000 */
[-C--:B0-----:R-:W-:Y:S02]  /*29a0*/  IMAD R6, R27, R24.reuse, RZ ;  /* 0x000000181b067224 */ /* 0x081fe400078e02ff */
[----:B------:R-:W-:-:S04]  /*29b0*/  IMAD.WIDE.U32 R14, R26, R24, R14 ;  /* 0x000000181a0e7225 */ /* 0x000fc800078e000e */
[----:B------:R-:W-:Y:S01]  /*29c0*/  IMAD R17, R26, R25, R6 ;  /* 0x000000191a117224 */ /* 0x000fe200078e0206 */
[----:B------:R-:W-:Y:S02]  /*29d0*/  LEA R16, P0, R24, R14, 0x3 ;  /* 0x0000000e18107211 */ /* 0x000fe400078018ff */
[----:B------:R-:W-:Y:S01]  /*29e0*/  IADD3 R14, P1, R14, UR6, RZ ;  /* 0x000000060e0e7c10 */ /* 0x000fe2000ff3e0ff */
[----:B------:R-:W-:Y:S01]  /*29f0*/  IMAD.IADD R17, R15, 0x1, R17 ;  /* 0x000000010f117824 */ /* 0x000fe200078e0211 */
[----:B------:R-:W-:-:S04]  /*2a00*/  IADD3 R16, P2, R16, UR6, RZ ;  /* 0x0000000610107c10 */ /* 0x000fc8000ff5e0ff */
[----:B------:R-:W-:Y:S01]  /*2a10*/  LEA.HI.X R6, R24, R17, R25, 0x3, P0 ;  /* 0x0000001118067211 */ /* 0x000fe200000f1c19 */
[----:B------:R-:W-:Y:S01]  /*2a20*/  IMAD R24, R18, -0x2, R29 ;  /* 0xfffffffe12187824 */ /* 0x000fe200078e021d */
[----:B-----5:R-:W-:Y:S02]  /*2a30*/  FSETP.NEU.AND P0, PT, R13, RZ, PT ;  /* 0x000000ff0d00720b */ /* 0x020fe40003f0d000 */
[----:B------:R-:W-:Y:S01]  /*2a40*/  IADD3.X R15, R17, UR7, RZ, P1, !PT ;  /* 0x00000007110f7c10 */ /* 0x000fe20008ffe4ff */
[----:B------:R-:W-:Y:S01]  /*2a50*/  IMAD.IADD R24, R24, 0x1, -R31 ;  /* 0x0000000118187824 */ /* 0x000fe200078e0a1f */
[----:B------:R-:W-:Y:S01]  /*2a60*/  IADD3.X R17, R6, UR7, RZ, P2, !PT ;  /* 0x0000000706117c10 */ /* 0x000fe200097fe4ff */
[----:B------:R-:W-:-:S08]  /*2a70*/  IMAD.IADD R6, R19, 0x1, -R4 ;  /* 0x0000000113067824 */ /* 0x000fd000078e0a04 */
[----:B------:R-:W-:Y:S05]  /*2a80*/  @!P0 BRA `(.L_x_36) ;  /* 0x0000001c00188947 */ /* 0x000fea0003800000 */
[----:B------:R-:W-:Y:S01]  /*2a90*/  ULDC.64 UR6, c[0x0][0x5b8] ;  /* 0x00016e0000067ab9 */ /* 0x000fe20000000a00 */
[----:B------:R-:W-:Y:S01]  /*2aa0*/  ULDC.64 UR16, c[0x0][0x5a8] ;  /* 0x00016a0000107ab9 */ /* 0x000fe20000000a00 */
[----:B------:R-:W-:Y:S01]  /*2ab0*/  IMAD.WIDE.U32 R20, R5, UR6, R20 ;  /* 0x0000000605147c25 */ /* 0x000fe2000f8e0014 */
[----:B------:R-:W-:Y:S03]  /*2ac0*/  BSSY B1, `(.L_x_37) ;  /* 0x0000010000017945 */ /* 0x000fe60003800000 */
[----:B------:R-:W-:Y:S01]  /*2ad0*/  IMAD R4, R30, UR6, RZ ;  /* 0x000000061e047c24 */ /* 0x000fe2000f8e02ff */
[----:B------:R-:W-:-:S03]  /*2ae0*/  IADD3 R20, P0, R31, R20, RZ ;  /* 0x000000141f147210 */ /* 0x000fc60007f1e0ff */
[----:B------:R-:W-:Y:S01]  /*2af0*/  IMAD R5, R5, UR7, R4 ;  /* 0x0000000705057c24 */ /* 0x000fe2000f8e0204 */
[----:B------:R-:W-:Y:S02]  /*2b00*/  ULDC.64 UR6, c[0x0][0x5b0] ;  /* 0x00016c0000067ab9 */ /* 0x000fe40000000a00 */
[----:B------:R-:W-:Y:S02]  /*2b10*/  IMAD R25, R27, UR6, RZ ;  /* 0x000000061b197c24 */ /* 0x000fe4000f8e02ff */
[----:B------:R-:W-:Y:S02]  /*2b20*/  IADD3.X R21, R28, R21, R5, P0, !PT ;  /* 0x000000151c157210 */ /* 0x000fe400007fe405 */
[----:B------:R-:W-:Y:S01]  /*2b30*/  ISETP.GE.AND P0, PT, R24, 0x1, PT ;  /* 0x000000011800780c */ /* 0x000fe20003f06270 */
[C---:B------:R-:W-:Y:S02]  /*2b40*/  IMAD R25, R26.reuse, UR7, R25 ;  /* 0x000000071a197c24 */ /* 0x040fe4000f8e0219 */
[----:B------:R-:W-:Y:S01]  /*2b50*/  IMAD.WIDE.U32 R4, R26, UR6, R20 ;  /* 0x000000061a047c25 */ /* 0x000fe2000f8e0014 */
[----:B------:R-:W-:-:S02]  /*2b60*/  ISETP.LT.OR P3, PT, R6, 0x1, !P0 ;  /* 0x000000010600780c */ /* 0x000fc40004761670 */
[----:B------:R-:W-:-:S04]  /*2b70*/  IADD3 R4, P1, R4, UR16, RZ ;  /* 0x0000001004047c10 */ /* 0x000fc8000ff3e0ff */
[--C-:B------:R-:W-:Y:S02]  /*2b80*/  IADD3.X R5, R5, UR17, R25.reuse, P1, !PT ;  /* 0x0000001105057c10 */ /* 0x100fe40008ffe419 */
[----:B------:R-:W-:-:S05]  /*2b90*/  PRMT R25, RZ, 0x7610, R25 ;  /* 0x00007610ff197816 */ /* 0x000fca0000000019 */
[----:B------:R-:W-:Y:S05]  /*2ba0*/  @P3 BRA `(.L_x_38) ;  /* 0x0000000000043947 */ /* 0x000fea0003800000 */
[----:B------:R0:W5:Y:S02]  /*2bb0*/  LDG.E.U8 R25, desc[UR20][R4.64] ;  /* 0x0000001404197981 */ /* 0x000164000c1e1100 */
.L_x_38:
[----:B------:R-:W-:Y:S05]  /*2bc0*/  BSYNC B1 ;  /* 0x0000000000017941 */ /* 0x000fea0003800000 */
.L_x_37:
[----:B-----5:R-:W-:Y:S01]  /*2bd0*/  LOP3.LUT R25, R25, 0xff, RZ, 0xc0, !PT ;  /* 0x000000ff19197812 */ /* 0x020fe200078ec0ff */
[----:B------:R-:W-:Y:S01]  /*2be0*/  BSSY B1, `(.L_x_39) ;  /* 0x000000c000017945 */ /* 0x000fe20003800000 */
[----:B------:R-:W-:Y:S02]  /*2bf0*/  ISETP.GE.AND P1, PT, R24, 0x2, PT ;  /* 0x000000021800780c */ /* 0x000fe40003f26270 */
[----:B------:R-:W-:Y:S02]  /*2c00*/  F2FP.F16.E4M3.UNPACK_B R25, R25 ;  /* 0x00000019ff19723e */ /* 0x000fe400020006ff */
[----:B------:R-:W-:-:S03]  /*2c10*/  ISETP.LT.OR P2, PT, R6, 0x1, !P1 ;  /* 0x000000010600780c */ /* 0x000fc60004f41670 */
[----:B------:R-:W-:Y:S01]  /*2c20*/  HADD2.F32 R28, -RZ, R25.H0_H0 ;  /* 0x20000019ff1c7230 */ /* 0x000fe20000004100 */
[----:B------:R-:W-:-:S04]  /*2c30*/  PRMT R25, RZ, 0x7610, R25 ;  /* 0x00007610ff197816 */ /* 0x000fc80000000019 */
[----:B------:R-:W-:-:S04]  /*2c40*/  FMUL R28, R28, R13 ;  /* 0x0000000d1c1c7220 */ /* 0x000fc80000400000 */
[----:B------:R-:W-:-:S05]  /*2c50*/  FFMA R28, R85, R12, R28 ;  /* 0x0000000c551c7223 */ /* 0x000fca000000001c */
[----:B------:R-:W-:-:S05]  /*2c60*/  F2FP.SATFINITE.E4M3.F32.PACK_AB_MERGE_C R29, RZ, R28, RZ ;  /* 0x0000001cff1d723e */ /* 0x000fca00048070ff */
[----:B------:R1:W-:Y:S01]  /*2c70*/  @!P3 STG.E.U8 desc[UR20][R14.64], R29 ;  /* 0x0000001d0e00b986 */ /* 0x0003e2000c101114 */
[----:B------:R-:W-:Y:S05]  /*2c80*/  @P2 BRA `(.L_x_40) ;  /* 0x0000000000042947 */ /* 0x000fea0003800000 */
[----:B------:R2:W5:Y:S02]  /*2c90*/  LDG.E.U8 R25, desc[UR20][R4.64+0x1] ;  /* 0x0000011404197981 */ /* 0x000564000c1e1100 */
.L_x_40:
[----:B------:R-:W-:Y:S05]  /*2ca0*/  BSYNC B1 ;  /* 0x0000000000017941 */ /* 0x000fea0003800000 */
.L_x_39:
[----:B-----5:R-:W-:Y:S01]  /*2cb0*/  LOP3.LUT R25, R25, 0xff, RZ, 0xc0, !PT ;  /* 0x000000ff19197812 */ /* 0x020fe200078ec0ff */
[----:B------:R-:W-:Y:S01]  /*2cc0*/  BSSY B1, `(.L_x_41) ;  /* 0x0000012000017945 */ /* 0x000fe20003800000 */
[----:B-1----:R-:W-:Y:S02]  /*2cd0*/  IADD3 R29, P3, R26, 0x8, RZ ;  /* 0x000000081a1d7810 */ /* 0x002fe40007f7e0ff */
[----:B------:R-:W-:Y:S02]  /*2ce0*/  F2FP.F16.E4M3.UNPACK_B R25, R25 ;  /* 0x00000019ff19723e */ /* 0x000fe400020006ff */
[----:B------:R-:W-:Y:S01]  /*2cf0*/  ISETP.LT.OR P0, PT, R6, 0x9, !P0 ;  /* 0x000000090600780c */ /* 0x000fe20004701670 */
[----:B------:R-:W-:Y:S02]  /*2d00*/  IMAD.X R27, RZ, RZ, R27, P3 ;  /* 0x000000ffff1b7224 */ /* 0x000fe400018e061b */
[----:B------:R-:W-:Y:S02]  /*2d10*/  HADD2.F32 R26, -RZ, R25.H0_H0 ;  /* 0x20000019ff1a7230 */ /* 0x000fe40000004100 */
[----:B------:R-:W-:-:S04]  /*2d20*/  IMAD.WIDE.U32 R20, R29, UR6, R20 ;  /* 0x000000061d147c25 */ /* 0x000fc8000f8e0014 */
[----:B------:R-:W-:Y:S01]  /*2d30*/  FMUL R25, R26, R13 ;  /* 0x0000000d1a197220 */ /* 0x000fe20000400000 */
[----:B------:R-:W-:Y:S01]  /*2d40*/  IMAD R26, R27, UR6, RZ ;  /* 0x000000061b1a7c24 */ /* 0x000fe2000f8e02ff */
[----:B------:R-:W-:Y:S02]  /*2d50*/  IADD3 R20, P3, R20, UR16, RZ ;  /* 0x0000001014147c10 */ /* 0x000fe4000ff7e0ff */
[----:B------:R-:W-:Y:S01]  /*2d60*/  FFMA R25, R84, R12, R25 ;  /* 0x0000000c54197223 */ /* 0x000fe20000000019 */
[----:B------:R-:W-:-:S04]  /*2d70*/  IMAD R29, R29, UR7, R26 ;  /* 0x000000071d1d7c24 */ /* 0x000fc8000f8e021a */
[----:B------:R-:W-:Y:S02]  /*2d80*/  F2FP.SATFINITE.E4M3.F32.PACK_AB_MERGE_C R27, RZ, R25, RZ ;  /* 0x00000019ff1b723e */ /* 0x000fe400048070ff */
[----:B------:R-:W-:Y:S02]  /*2d90*/  IADD3.X R21, R21, UR17, R29, P3, !PT ;  /* 0x0000001115157c10 */ /* 0x000fe40009ffe41d */
[----:B------:R-:W-:Y:S01]  /*2da0*/  PRMT R25, RZ, 0x7610, R25 ;  /* 0x00007610ff197816 */ /* 0x000fe20000000019 */
[----:B------:R1:W-:Y:S01]  /*2db0*/  @!P2 STG.E.U8 desc[UR20][R14.64+0x1], R27 ;  /* 0x0000011b0e00a986 */ /* 0x0003e2000c101114 */
[----:B------:R-:W-:Y:S05]  /*2dc0*/  @P0 BRA `(.L_x_42) ;  /* 0x0000000000040947 */ /* 0x000fea0003800000 */
[----:B------:R3:W5:Y:S02]  /*2dd0*/  LDG.E.U8 R25, desc[UR20][R20.64] ;  /* 0x0000001414197981 */ /* 0x000764000c1e1100 */
.L_x_42:
[----:B------:R-:W-:Y:S05]  /*2de0*/  BSYNC B1 ;  /* 0x0000000000017941 */ /* 0x000fea0003800000 */
.L_x_41:
[----:B-----5:R-:W-:Y:S01]  /*2df0*/  LOP3.LUT R25, R25, 0xff, RZ, 0xc0, !PT ;  /* 0x000000ff19197812 */ /* 0x020fe200078ec0ff */
[----:B------:R-:W-:Y:S01]  /*2e00*/  BSSY B1, `(.L_x_43) ;  /* 0x000000b000017945 */ /* 0x000fe20003800000 */
[----:B------:R-:W-:Y:S02]  /*2e10*/  ISETP.LT.OR P1, PT, R6, 0x9, !P1 ;  /* 0x000000090600780c */ /* 0x000fe40004f21670 */
[----:B------:R-:W-:-:S05]  /*2e20*/  F2FP.F16.E4M3.UNPACK_B R25, R25 ;  /* 0x00000019ff19723e */ /* 0x000fca00020006ff */
[----:B------:R-:W-:Y:S01]  /*2e30*/  HADD2.F32 R26, -RZ, R25.H0_H0 ;  /* 0x20000019ff1a7230 */ /* 0x000fe20000004100 */
[----:B------:R-:W-:-:S04]  /*2e40*/  PRMT R25, RZ, 0x7610, R25 ;  /* 0x00007610ff197816 */ /* 0x000fc80000000019 */
[----:B------:R-:W-:-:S04]  /*2e50*/  FMUL R26, R26, R13 ;  /* 0x0000000d1a1a7220 */ /* 0x000fc80000400000 */
[----:B------:R-:W-:-:S05]  /*2e60*/  FFMA R26, R83, R12, R26 ;  /* 0x0000000c531a7223 */ /* 0x000fca000000001a */
[----:B-1----:R-:W-:-:S05]  /*2e70*/  F2FP.SATFINITE.E4M3.F32.PACK_AB_MERGE_C R27, RZ, R26, RZ ;  /* 0x0000001aff1b723e */ /* 0x002fca00048070ff */
[----:B------:R1:W-:Y:S01]  /*2e80*/  @!P0 STG.E.U8 desc[UR20][R16.64], R27 ;  /* 0x0000001b10008986 */ /* 0x0003e2000c101114 */
[----:B------:R-:W-:Y:S05]  /*2e90*/  @P1 BRA `(.L_x_44) ;  /* 0x0000000000041947 */ /* 0x000fea0003800000 */
[----:B------:R4:W5:Y:S02]  /*2ea0*/  LDG.E.U8 R25, desc[UR20][R20.64+0x1] ;  /* 0x0000011414197981 */ /* 0x000964000c1e1100 */
.L_x_44:
[----:B------:R-:W-:Y:S05]  /*2eb0*/  BSYNC B1 ;  /* 0x0000000000017941 */ /* 0x000fea0003800000 */
.L_x_43:
[----:B-----5:R-:W-:Y:S01]  /*2ec0*/  LOP3.LUT R25, R25, 0xff, RZ, 0xc0, !PT ;  /* 0x000000ff19197812 */ /* 0x020fe200078ec0ff */
[----:B------:R-:W-:Y:S01]  /*2ed0*/  BSSY B1, `(.L_x_45) ;  /* 0x000000c000017945 */ /* 0x000fe20003800000 */
[----:B------:R-:W-:Y:S02]  /*2ee0*/  ISETP.GE.AND P0, PT, R24, 0x9, PT ;  /* 0x000000091800780c */ /* 0x000fe40003f06270 */
[----:B------:R-:W-:Y:S02]  /*2ef0*/  F2FP.F16.E4M3.UNPACK_B R25, R25 ;  /* 0x00000019ff19723e */ /* 0x000fe400020006ff */
[----:B------:R-:W-:-:S03]  /*2f00*/  ISETP.LT.OR P2, PT, R6, 0x1, !P0 ;  /* 0x000000010600780c */ /* 0x000fc60004741670 */
[----:B------:R-:W-:-:S05]  /*2f10*/  HADD2.F32 R26, -RZ, R25.H0_H0 ;  /* 0x20000019ff1a7230 */ /* 0x000fca0000004100 */
[----:B------:R-:W-:-:S04]  /*2f20*/  FMUL R25, R26, R13 ;  /* 0x0000000d1a197220 */ /* 0x000fc80000400000 */
[----:B------:R-:W-:-:S05]  /*2f30*/  FFMA R25, R82, R12, R25 ;  /* 0x0000000c52197223 */ /* 0x000fca0000000019 */
[----:B-1----:R-:W-:Y:S02]  /*2f40*/  F2FP.SATFINITE.E4M3.F32.PACK_AB_MERGE_C R27, RZ, R25, RZ ;  /* 0x00000019ff1b723e */ /* 0x002fe400048070ff */
[----:B------:R-:W-:-:S03]  /*2f50*/  PRMT R25, RZ, 0x7610, R25 ;  /* 0x00007610ff197816 */ /* 0x000fc60000000019 */
[----:B------:R1:W-:Y:S01]  /*2f60*/  @!P1 STG.E.U8 desc[UR20][R16.64+0x1], R27 ;  /* 0x0000011b10009986 */ /* 0x0003e2000c101114 */
[----:B------:R-:W-:Y:S05]  /*2f70*/  @P2 BRA `(.L_x_46) ;  /* 0x0000000000042947 */ /* 0x000fea0003800000 */
[----:B------:R0:W5:Y:S02]  /*2f80*/  LDG.E.U8 R25, desc[UR20][R4.64+0x8] ;  /* 0x0000081404197981 */ /* 0x000164000c1e1100 */
.L_x_46:
[----:B------:R-:W-:Y:S05]  /*2f90*/  BSYNC B1 ;  /* 0x0000000000017941 */ /* 0x000fea0003800000 */
.L_x_45:
        /* <DEDUP_REMOVED lines=13> */
.L_x_48:
[----:B------:R-:W-:Y:S05]  /*3070*/  BSYNC B1 ;  /* 0x0000000000017941 */ /* 0x000fea0003800000 */
.L_x_47:
[----:B-----5:R-:W-:Y:S01]  /*3080*/  LOP3.LUT R25, R25, 0xff, RZ, 0xc0, !PT ;  /* 0x000000ff19197812 */ /* 0x020fe200078ec0ff */
[----:B------:R-:W-:Y:S01]  /*3090*/  BSSY B1, `(.L_x_49) ;  /* 0x000000b000017945 */ /* 0x000fe20003800000 */
[----:B------:R-:W-:Y:S02]  /*30a0*/  ISETP.LT.OR P0, PT, R6, 0x9, !P0 ;  /* 0x000000090600780c */ /* 0x000fe40004701670 */
[----:B------:R-:W-:-:S05]  /*30b0*/  F2FP.F16.E4M3.UNPACK_B R25, R25 ;  /* 0x00000019ff19723e */ /* 0x000fca00020006ff */
        /* <DEDUP_REMOVED lines=8> */
.L_x_50:
[----:B------:R-:W-:Y:S05]  /*3140*/  BSYNC B1 ;  /* 0x0000000000017941 */ /* 0x000fea0003800000 */
.L_x_49:
        /* <DEDUP_REMOVED lines=12> */
.L_x_52:
[----:B------:R-:W-:Y:S05]  /*3210*/  BSYNC B1 ;  /* 0x0000000000017941 */ /* 0x000fea0003800000 */
.L_x_51:
        /* <DEDUP_REMOVED lines=13> */
.L_x_54:
[----:B------:R-:W-:Y:S05]  /*32f0*/  BSYNC B1 ;  /* 0x0000000000017941 */ /* 0x000fea0003800000 */
.L_x_53:
        /* <DEDUP_REMOVED lines=13> */
.L_x_56:
[----:B------:R-:W-:Y:S05]  /*33d0*/  BSYNC B1 ;  /* 0x0000000000017941 */ /* 0x000fea0003800000 */
.L_x_55:
        /* <DEDUP_REMOVED lines=12> */
.L_x_58:
[----:B------:R-:W-:Y:S05]  /*34a0*/  BSYNC B1 ;  /* 0x0000000000017941 */ /* 0x000fea0003800000 */
.L_x_57:
        /* <DEDUP_REMOVED lines=12> */
.L_x_60:
[----:B------:R-:W-:Y:S05]  /*3570*/  BSYNC B1 ;  /* 0x0000000000017941 */ /* 0x000fea0003800000 */
.L_x_59:
        /* <DEDUP_REMOVED lines=13> */
.L_x_62:
[----:B------:R-:W-:Y:S05]  /*3650*/  BSYNC B1 ;  /* 0x0000000000017941 */ /* 0x000fea0003800000 */
.L_x_61:
        /* <DEDUP_REMOVED lines=13> */
.L_x_64:
[----:B------:R-:W-:Y:S05]  /*3730*/  BSYNC B1 ;  /* 0x0000000000017941 */ /* 0x000fea0003800000 */
.L_x_63:
        /* <DEDUP_REMOVED lines=12> */
.L_x_66:
[----:B------:R-:W-:Y:S05]  /*3800*/  BSYNC B1 ;  /* 0x0000000000017941 */ /* 0x000fea0003800000 */
.L_x_65:
        /* <DEDUP_REMOVED lines=12> */
.L_x_68:
[----:B------:R-:W-:Y:S05]  /*38d0*/  BSYNC B1 ;  /* 0x0000000000017941 */ /* 0x000fea0003800000 */
.L_x_67:
        /* <DEDUP_REMOVED lines=13> */
.L_x_70:
[----:B------:R-:W-:Y:S05]  /*39b0*/  BSYNC B1 ;  /* 0x0000000000017941 */ /* 0x000fea0003800000 */
.L_x_69:
        /* <DEDUP_REMOVED lines=13> */
.L_x_72:
[----:B------:R-:W-:Y:S05]  /*3a90*/  BSYNC B1 ;  /* 0x0000000000017941 */ /* 0x000fea0003800000 */
.L_x_71:
        /* <DEDUP_REMOVED lines=12> */
.L_x_74:
[----:B------:R-:W-:Y:S05]  /*3b60*/  BSYNC B1 ;  /* 0x0000000000017941 */ /* 0x000fea0003800000 */
.L_x_73:
        /* <DEDUP_REMOVED lines=12> */
.L_x_76:
[----:B------:R-:W-:Y:S05]  /*3c30*/  BSYNC B1 ;  /* 0x0000000000017941 */ /* 0x000fea0003800000 */
.L_x_75:
        /* <DEDUP_REMOVED lines=13> */
.L_x_78:
[----:B------:R-:W-:Y:S05]  /*3d10*/  BSYNC B1 ;  /* 0x0000000000017941 */ /* 0x000fea0003800000 */
.L_x_77:
        /* <DEDUP_REMOVED lines=13> */
.L_x_80:
[----:B------:R-:W-:Y:S05]  /*3df0*/  BSYNC B1 ;  /* 0x0000000000017941 */ /* 0x000fea0003800000 */
.L_x_79:
        /* <DEDUP_REMOVED lines=12> */
.L_x_82:
[----:B------:R-:W-:Y:S05]  /*3ec0*/  BSYNC B1 ;  /* 0x0000000000017941 */ /* 0x000fea0003800000 */
.L_x_81:
        /* <DEDUP_REMOVED lines=12> */
.L_x_84:
[----:B------:R-:W-:Y:S05]  /*3f90*/  BSYNC B1 ;  /* 0x0000000000017941 */ /* 0x000fea0003800000 */
.L_x_83:
        /* <DEDUP_REMOVED lines=13> */
.L_x_86:
[----:B------:R-:W-:Y:S05]  /*4070*/  BSYNC B1 ;  /* 0x0000000000017941 */ /* 0x000fea0003800000 */
.L_x_85:
        /* <DEDUP_REMOVED lines=13> */
.L_x_88:
[----:B------:R-:W-:Y:S05]  /*4150*/  BSYNC B1 ;  /* 0x0000000000017941 */ /* 0x000fea0003800000 */
.L_x_87:
        /* <DEDUP_REMOVED lines=12> */
.L_x_90:
[----:B------:R-:W-:Y:S05]  /*4220*/  BSYNC B1 ;  /* 0x0000000000017941 */ /* 0x000fea0003800000 */
.L_x_89:
        /* <DEDUP_REMOVED lines=12> */
.L_x_92:
[----:B------:R-:W-:Y:S05]  /*42f0*/  BSYNC B1 ;  /* 0x0000000000017941 */ /* 0x000fea0003800000 */
.L_x_91:
        /* <DEDUP_REMOVED lines=13> */
.L_x_94:
[----:B------:R-:W-:Y:S05]  /*43d0*/  BSYNC B1 ;  /* 0x0000000000017941 */ /* 0x000fea0003800000 */
.L_x_93:
[----:B-----5:R-:W-:Y:S01]  /*43e0*/  LOP3.LUT R25, R25, 0xff, RZ, 0xc0, !PT ;  /* 0x000000ff19197812 */ /* 0x020fe200078ec0ff */
[----:B------:R-:W-:Y:S01]  /*43f0*/  BSSY B1, `(.L_x_95) ;  /* 0x000000c000017945 */ /* 0x000fe20003800000 */
[----:B------:R-:W-:Y:S02]  /*4400*/  ISETP.GE.AND P1, PT, R24, 0x3a, PT ;  /* 0x0000003a1800780c */ /* 0x000fe40003f26270 */
[----:B------:R-:W-:Y:S02]  /*4410*/  F2FP.F16.E4M3.UNPACK_B R25, R25 ;  /* 0x00000019ff19723e */ /* 0x000fe400020006ff */
[----:B------:R-:W-:Y:S02]  /*4420*/  ISETP.LT.OR P3, PT, R6, 0x1, !P1 ;  /* 0x000000010600780c */ /* 0x000fe40004f61670 */
[----:B------:R-:W-:Y:S01]  /*4430*/  PRMT R24, RZ, 0x7610, R24 ;  /* 0x00007610ff187816 */ /* 0x000fe20000000018 */
[----:B------:R-:W-:-:S05]  /*4440*/  HADD2.F32 R26, -RZ, R25.H0_H0 ;  /* 0x20000019ff1a7230 */ /* 0x000fca0000004100 */
[----:B------:R-:W-:-:S04]  /*4450*/  FMUL R26, R26, R13 ;  /* 0x0000000d1a1a7220 */ /* 0x000fc80000400000 */
[----:B------:R-:W-:-:S05]  /*4460*/  FFMA R26, R57, R12, R26 ;  /* 0x0000000c391a7223 */ /* 0x000fca000000001a */
[----:B------:R-:W-:-:S05]  /*4470*/  F2FP.SATFINITE.E4M3.F32.PACK_AB_MERGE_C R25, RZ, R26, RZ ;  /* 0x0000001aff19723e */ /* 0x000fca00048070ff */
[----:B------:R0:W-:Y:S01]  /*4480*/  @!P2 STG.E.U8 desc[UR20][R14.64+0x38], R25 ;  /* 0x000038190e00a986 */ /* 0x0001e2000c101114 */
[----:B------:R-:W-:Y:S05]  /*4490*/  @P3 BRA `(.L_x_96) ;  /* 0x0000000000043947 */ /* 0x000fea0003800000 */
[----:B------:R0:W5:Y:S02]  /*44a0*/  LDG.E.U8 R24, desc[UR20][R4.64+0x39] ;  /* 0x0000391404187981 */ /* 0x000164000c1e1100 */
.L_x_96:
[----:B------:R-:W-:Y:S05]  /*44b0*/  BSYNC B1 ;  /* 0x0000000000017941 */ /* 0x000fea0003800000 */
.L_x_95:
[----:B-----5:R-:W-:Y:S01]  /*44c0*/  LOP3.LUT R24, R24, 0xff, RZ, 0xc0, !PT ;  /* 0x000000ff18187812 */ /* 0x020fe200078ec0ff */
[----:B------:R-:W-:Y:S01]  /*44d0*/  BSSY B1, `(.L_x_97) ;  /* 0x000000b000017945 */ /* 0x000fe20003800000 */
[----:B------:R-:W-:Y:S02]  /*44e0*/  ISETP.LT.OR P0, PT, R6, 0x9, !P0 ;  /* 0x000000090600780c */ /* 0x000fe40004701670 */
[----:B------:R-:W-:Y:S02]  /*44f0*/  F2FP.F16.E4M3.UNPACK_B R24, R24 ;  /* 0x00000018ff18723e */ /* 0x000fe400020006ff */
[----:B0-2---:R-:W-:-:S03]  /*4500*/  PRMT R4, RZ, 0x7610, R4 ;  /* 0x00007610ff047816 */ /* 0x005fc60000000004 */
[----:B------:R-:W-:-:S05]  /*4510*/  HADD2.F32 R24, -RZ, R24.H0_H0 ;  /* 0x20000018ff187230 */ /* 0x000fca0000004100 */
[----:B------:R-:W-:-:S04]  /*4520*/  FMUL R5, R24, R13 ;  /* 0x0000000d18057220 */ /* 0x000fc80000400000 */
[----:B------:R-:W-:-:S05]  /*4530*/  FFMA R5, R56, R12, R5 ;  /* 0x0000000c38057223 */ /* 0x000fca0000000005 */
[----:B------:R-:W-:-:S05]  /*4540*/  F2FP.SATFINITE.E4M3.F32.PACK_AB_MERGE_C R5, RZ, R5, RZ ;  /* 0x00000005ff05723e */ /* 0x000fca00048070ff */
[----:B------:R0:W-:Y:S01]  /*4550*/  @!P3 STG.E.U8 desc[UR20][R14.64+0x39], R5 ;  /* 0x000039050e00b986 */ /* 0x0001e2000c101114 */
[----:B------:R-:W-:Y:S05]  /*4560*/  @P0 BRA `(.L_x_98) ;  /* 0x0000000000040947 */ /* 0x000fea0003800000 */
[----:B------:R2:W5:Y:S02]  /*4570*/  LDG.E.U8 R4, desc[UR20][R20.64+0x38] ;  /* 0x0000381414047981 */ /* 0x000564000c1e1100 */
.L_x_98:
[----:B------:R-:W-:Y:S05]  /*4580*/  BSYNC B1 ;  /* 0x0000000000017941 */ /* 0x000fea0003800000 */
.L_x_97:
[----:B-----5:R-:W-:Y:S01]  /*4590*/  LOP3.LUT R4, R4, 0xff, RZ, 0xc0, !PT ;  /* 0x000000ff04047812 */ /* 0x020fe200078ec0ff */
[----:B------:R-:W-:Y:S01]  /*45a0*/  BSSY B1, `(.L_x_99) ;  /* 0x000000b000017945 */ /* 0x000fe20003800000 */
[----:B------:R-:W-:Y:S02]  /*45b0*/  ISETP.LT.OR P1, PT, R6, 0x9, !P1 ;  /* 0x000000090600780c */ /* 0x000fe40004f21670 */
[----:B------:R-:W-:-:S05]  /*45c0*/  F2FP.F16.E4M3.UNPACK_B R4, R4 ;  /* 0x00000004ff04723e */ /* 0x000fca00020006ff */
[----:B------:R-:W-:-:S05]  /*45d0*/  HADD2.F32 R4, -RZ, R4.H0_H0 ;  /* 0x20000004ff047230 */ /* 0x000fca0000004100 */
[----:B------:R-:W-:-:S04]  /*45e0*/  FMUL R4, R4, R13 ;  /* 0x0000000d04047220 */ /* 0x000fc80000400000 */
[----:B------:R-:W-:-:S05]  /*45f0*/  FFMA R4, R23, R12, R4 ;  /* 0x0000000c17047223 */ /* 0x000fca0000000004 */
[----:B0-----:R-:W-:Y:S02]  /*4600*/  F2FP.SATFINITE.E4M3.F32.PACK_AB_MERGE_C R5, RZ, R4, RZ ;  /* 0x00000004ff05723e */ /* 0x001fe400048070ff */
[----:B------:R-:W-:-:S03]  /*4610*/  PRMT R4, RZ, 0x7610, R4 ;  /* 0x00007610ff047816 */ /* 0x000fc60000000004 */
[----:B------:R0:W-:Y:S01]  /*4620*/  @!P0 STG.E.U8 desc[UR20][R16.64+0x38], R5 ;  /* 0x0000380510008986 */ /* 0x0001e2000c101114 */
[----:B------:R-:W-:Y:S05]  /*4630*/  @P1 BRA `(.L_x_100) ;  /* 0x0000000000041947 */ /* 0x000fea0003800000 */
[----:B------:R0:W5:Y:S02]  /*4640*/  LDG.E.U8 R4, desc[UR20][R20.64+0x39] ;  /* 0x0000391414047981 */ /* 0x000164000c1e1100 */
.L_x_100:
[----:B------:R-:W-:Y:S05]  /*4650*/  BSYNC B1 ;  /* 0x0000000000017941 */ /* 0x000fea0003800000 */
.L_x_99:
[----:B------:R-:W-:Y:S05]  /*4660*/  @P1 BRA `(.L_x_101) ;  /* 0x0000000800601947 */ /* 0x000fea0003800000 */
[----:B-----5:R-:W-:-:S04]  /*4670*/  LOP3.LUT R4, R4, 0xff, RZ, 0xc0, !PT ;  /* 0x000000ff04047812 */ /* 0x020fc800078ec0ff */
[----:B------:R-:W-:-:S05]  /*4680*/  F2FP.F16.E4M3.UNPACK_B R4, R4 ;  /* 0x00000004ff04723e */ /* 0x000fca00020006ff */
[----:B------:R-:W-:-:S05]  /*4690*/  HADD2.F32 R4, -RZ, R4.H0_H0 ;  /* 0x20000004ff047230 */ /* 0x000fca0000004100 */
[----:B0-----:R-:W-:-:S04]  /*46a0*/  FMUL R5, R4, R13 ;  /* 0x0000000d04057220 */ /* 0x001fc80000400000 */
[----:B------:R-:W-:-:S05]  /*46b0*/  FFMA R5, R22, R12, R5 ;  /* 0x0000000c16057223 */ /* 0x000fca0000000005 */
[----:B------:R-:W-:-:S05]  /*46c0*/  F2FP.SATFINITE.E4M3.F32.PACK_AB_MERGE_C R5, RZ, R5, RZ ;  /* 0x00000005ff05723e */ /* 0x000fca00048070ff */
[----:B------:R0:W-:Y:S01]  /*46d0*/  STG.E.U8 desc[UR20][R16.64+0x39], R5 ;  /* 0x0000390510007986 */ /* 0x0001e2000c101114 */
[----:B------:R-:W-:Y:S05]  /*46e0*/  BRA `(.L_x_101) ;  /* 0x0000000800407947 */ /* 0x000fea0003800000 */
.L_x_36:
[C---:B------:R-:W-:Y:S01]  /*46f0*/  ISETP.GE.AND P3, PT, R24.reuse, 0x1, PT ;  /* 0x000000011800780c */ /* 0x040fe20003f66270 */
[-C--:B------:R-:W-:Y:S01]  /*4700*/  FMUL R85, R85, R12.reuse ;  /* 0x0000000c55557220 */ /* 0x080fe20000400000 */
[----:B------:R-:W-:Y:S01]  /*4710*/  ISETP.GE.AND P0, PT, R24, 0x2, PT ;  /* 0x000000021800780c */ /* 0x000fe20003f06270 */
[-C--:B------:R-:W-:Y:S01]  /*4720*/  FMUL R84, R84, R12.reuse ;  /* 0x0000000c54547220 */ /* 0x080fe20000400000 */
[C---:B------:R-:W-:Y:S01]  /*4730*/  ISETP.LT.OR P1, PT, R6.reuse, 0x1, !P3 ;  /* 0x000000010600780c */ /* 0x040fe20005f21670 */
[-C--:B------:R-:W-:Y:S01]  /*4740*/  FMUL R83, R83, R12.reuse ;  /* 0x0000000c53537220 */ /* 0x080fe20000400000 */
[----:B------:R-:W-:Y:S01]  /*4750*/  ISETP.LT.OR P2, PT, R6, 0x1, !P0 ;  /* 0x000000010600780c */ /* 0x000fe20004741670 */
[-C--:B------:R-:W-:Y:S01]  /*4760*/  FMUL R82, R82, R12.reuse ;  /* 0x0000000c52527220 */ /* 0x080fe20000400000 */
[----:B------:R-:W-:Y:S01]  /*4770*/  ISETP.LT.OR P3, PT, R6, 0x9, !P3 ;  /* 0x000000090600780c */ /* 0x000fe20005f61670 */
[-C--:B------:R-:W-:Y:S01]  /*4780*/  FMUL R81, R81, R12.reuse ;  /* 0x0000000c51517220 */ /* 0x080fe20000400000 */
[----:B------:R-:W-:Y:S01]  /*4790*/  F2FP.SATFINITE.E4M3.F32.PACK_AB_MERGE_C R85, RZ, R85, RZ ;  /* 0x00000055ff55723e */ /* 0x000fe200048070ff */
[----:B------:R-:W-:Y:S01]  /*47a0*/  FMUL R80, R80, R12 ;  /* 0x0000000c50507220 */ /* 0x000fe20000400000 */
[----:B------:R-:W-:Y:S01]  /*47b0*/  F2FP.SATFINITE.E4M3.F32.PACK_AB_MERGE_C R5, RZ, R84, RZ ;  /* 0x00000054ff05723e */ /* 0x000fe200048070ff */
[-C--:B------:R-:W-:Y:S01]  /*47c0*/  FMUL R79, R79, R12.reuse ;  /* 0x0000000c4f4f7220 */ /* 0x080fe20000400000 */
[----:B------:R-:W-:Y:S01]  /*47d0*/  F2FP.SATFINITE.E4M3.F32.PACK_AB_MERGE_C R83, RZ, R83, RZ ;  /* 0x00000053ff53723e */ /* 0x000fe200048070ff */
[-C--:B------:R-:W-:Y:S01]  /*47e0*/  FMUL R78, R78, R12.reuse ;  /* 0x0000000c4e4e7220 */ /* 0x080fe20000400000 */
[----:B------:R-:W-:Y:S01]  /*47f0*/  ISETP.LT.OR P0, PT, R6, 0x9, !P0 ;  /* 0x000000090600780c */ /* 0x000fe20004701670 */
[----:B------:R-:W-:Y:S01]  /*4800*/  @!P1 STG.E.U8 desc[UR20][R14.64], R85 ;  /* 0x000000550e009986 */ /* 0x000fe2000c101114 */
[C---:B------:R-:W-:Y:S01]  /*4810*/  ISETP.GE.AND P1, PT, R24.reuse, 0x9, PT ;  /* 0x000000091800780c */ /* 0x040fe20003f26270 */
[-C--:B------:R-:W-:Y:S01]  /*4820*/  FMUL R77, R77, R12.reuse ;  /* 0x0000000c4d4d7220 */ /* 0x080fe20000400000 */
[----:B------:R-:W-:Y:S01]  /*4830*/  F2FP.SATFINITE.E4M3.F32.PACK_AB_MERGE_C R81, RZ, R81, RZ ;  /* 0x00000051ff51723e */ /* 0x000fe200048070ff */
[----:B------:R0:W-:Y:S01]  /*4840*/  @!P2 STG.E.U8 desc[UR20][R14.64+0x1], R5 ;  /* 0x000001050e00a986 */ /* 0x0001e2000c101114 */
[----:B------:R-:W-:Y:S01]  /*4850*/  ISETP.GE.AND P2, PT, R24, 0xa, PT ;  /* 0x0000000a1800780c */ /* 0x000fe20003f46270 */
[----:B------:R-:W-:Y:S01]  /*4860*/  FMUL R76, R76, R12 ;  /* 0x0000000c4c4c7220 */ /* 0x000fe20000400000 */
[----:B------:R-:W-:Y:S01]  /*4870*/  F2FP.SATFINITE.E4M3.F32.PACK_AB_MERGE_C R21, RZ, R80, RZ ;  /* 0x00000050ff15723e */ /* 0x000fe200048070ff */
[----:B------:R-:W-:Y:S01]  /*4880*/  @!P3 STG.E.U8 desc[UR20][R16.64], R83 ;  /* 0x000000531000b986 */ /* 0x000fe2000c101114 */
[----:B------:R-:W-:Y:S01]  /*4890*/  ISETP.LT.OR P3, PT, R6, 0x1, !P1 ;  /* 0x000000010600780c */ /* 0x000fe20004f61670 */
[-C--:B------:R-:W-:Y:S01]  /*48a0*/  FMUL R74, R74, R12.reuse ;  /* 0x0000000c4a4a7220 */ /* 0x080fe20000400000 */
[C---:B------:R-:W-:Y:S01]  /*48b0*/  ISETP.LT.OR P5, PT, R6.reuse, 0x1, !P2 ;  /* 0x000000010600780c */ /* 0x040fe200057a1670 */
[-C--:B------:R-:W-:Y:S01]  /*48c0*/  FMUL R75, R75, R12.reuse ;  /* 0x0000000c4b4b7220 */ /* 0x080fe20000400000 */
[----:B------:R-:W-:Y:S01]  /*48d0*/  ISETP.LT.OR P1, PT, R6, 0x9, !P1 ;  /* 0x000000090600780c */ /* 0x000fe20004f21670 */
[-C--:B------:R-:W-:Y:S01]  /*48e0*/  FMUL R73, R73, R12.reuse ;  /* 0x0000000c49497220 */ /* 0x080fe20000400000 */
[----:B------:R-:W-:Y:S01]  /*48f0*/  F2FP.SATFINITE.E4M3.F32.PACK_AB_MERGE_C R79, RZ, R79, RZ ;  /* 0x0000004fff4f723e */ /* 0x000fe200048070ff */
[----:B------:R-:W-:Y:S01]  /*4900*/  FMUL R72, R72, R12 ;  /* 0x0000000c48487220 */ /* 0x000fe20000400000 */
[----:B0-----:R-:W-:Y:S01]  /*4910*/  F2FP.SATFINITE.E4M3.F32.PACK_AB_MERGE_C R5, RZ, R82, RZ ;  /* 0x00000052ff05723e */ /* 0x001fe200048070ff */
[-C--:B------:R-:W-:Y:S01]  /*4920*/  FMUL R70, R70, R12.reuse ;  /* 0x0000000c46467220 */ /* 0x080fe20000400000 */
[----:B------:R-:W-:Y:S01]  /*4930*/  ISETP.LT.OR P2, PT, R6, 0x9, !P2 ;  /* 0x000000090600780c */ /* 0x000fe20005741670 */
[----:B------:R-:W-:Y:S01]  /*4940*/  FMUL R71, R71, R12 ;  /* 0x0000000c47477220 */ /* 0x000fe20000400000 */
[----:B------:R-:W-:Y:S01]  /*4950*/  F2FP.SATFINITE.E4M3.F32.PACK_AB_MERGE_C R25, RZ, R78, RZ ;  /* 0x0000004eff19723e */ /* 0x000fe200048070ff */
[----:B------:R0:W-:Y:S01]  /*4960*/  @!P0 STG.E.U8 desc[UR20][R16.64+0x1], R5 ;  /* 0x0000010510008986 */ /* 0x0001e2000c101114 */
[C---:B------:R-:W-:Y:S01]  /*4970*/  ISETP.GE.AND P0, PT, R24.reuse, 0x11, PT ;  /* 0x000000111800780c */ /* 0x040fe20003f06270 */
[-C--:B------:R-:W-:Y:S01]  /*4980*/  FMUL R69, R69, R12.reuse ;  /* 0x0000000c45457220 */ /* 0x080fe20000400000 */
[----:B------:R-:W-:Y:S01]  /*4990*/  F2FP.SATFINITE.E4M3.F32.PACK_AB_MERGE_C R77, RZ, R77, RZ ;  /* 0x0000004dff4d723e */ /* 0x000fe200048070ff */
[----:B------:R-:W-:Y:S01]  /*49a0*/  @!P3 STG.E.U8 desc[UR20][R14.64+0x8], R81 ;  /* 0x000008510e00b986 */ /* 0x000fe2000c101114 */
[----:B------:R-:W-:Y:S01]  /*49b0*/  ISETP.GE.AND P3, PT, R24, 0x12, PT ;  /* 0x000000121800780c */ /* 0x000fe20003f66270 */
[-C--:B------:R-:W-:Y:S01]  /*49c0*/  FMUL R68, R68, R12.reuse ;  /* 0x0000000c44447220 */ /* 0x080fe20000400000 */
[----:B------:R-:W-:Y:S01]  /*49d0*/  F2FP.SATFINITE.E4M3.F32.PACK_AB_MERGE_C R75, RZ, R75, RZ ;  /* 0x0000004bff4b723e */ /* 0x000fe200048070ff */
[----:B------:R1:W-:Y:S01]  /*49e0*/  @!P5 STG.E.U8 desc[UR20][R14.64+0x9], R21 ;  /* 0x000009150e00d986 */ /* 0x0003e2000c101114 */
[C---:B------:R-:W-:Y:S01]  /*49f0*/  ISETP.LT.OR P5, PT, R6.reuse, 0x1, !P3 ;  /* 0x000000010600780c */ /* 0x040fe20005fa1670 */
[-C--:B------:R-:W-:Y:S01]  /*4a00*/  FMUL R67, R67, R12.reuse ;  /* 0x0000000c43437220 */ /* 0x080fe20000400000 */
[C---:B------:R-:W-:Y:S01]  /*4a10*/  ISETP.LT.OR P3, PT, R6.reuse, 0x9, !P3 ;  /* 0x000000090600780c */ /* 0x040fe20005f61670 */
[----:B------:R-:W-:Y:S01]  /*4a20*/  @!P1 STG.E.U8 desc[UR20][R16.64+0x8], R79 ;  /* 0x0000084f10009986 */ /* 0x000fe2000c101114 */
[----:B------:R-:W-:Y:S01]  /*4a30*/  ISETP.LT.OR P1, PT, R6, 0x1, !P0 ;  /* 0x000000010600780c */ /* 0x000fe20004721670 */
[----:B------:R-:W-:Y:S01]  /*4a40*/  FMUL R66, R66, R12 ;  /* 0x0000000c42427220 */ /* 0x000fe20000400000 */
[----:B0-----:R-:W-:Y:S01]  /*4a50*/  F2FP.SATFINITE.E4M3.F32.PACK_AB_MERGE_C R5, RZ, R76, RZ ;  /* 0x0000004cff05723e */ /* 0x001fe200048070ff */
[----:B------:R-:W-:Y:S01]  /*4a60*/  @!P2 STG.E.U8 desc[UR20][R16.64+0x9], R25 ;  /* 0x000009191000a986 */ /* 0x000fe2000c101114 */
[----:B------:R-:W-:Y:S01]  /*4a70*/  ISETP.GE.AND P2, PT, R24, 0x19, PT ;  /* 0x000000191800780c */ /* 0x000fe20003f46270 */
[-C--:B------:R-:W-:Y:S01]  /*4a80*/  FMUL R65, R65, R12.reuse ;  /* 0x0000000c41417220 */ /* 0x080fe20000400000 */
[----:B------:R-:W-:Y:S01]  /*4a90*/  ISETP.LT.OR P0, PT, R6, 0x9, !P0 ;  /* 0x000000090600780c */ /* 0x000fe20004701670 */
[----:B------:R-:W-:Y:S01]  /*4aa0*/  FMUL R64, R64, R12 ;  /* 0x0000000c40407220 */ /* 0x000fe20000400000 */
[----:B------:R-:W-:Y:S01]  /*4ab0*/  ISETP.LT.OR P6, PT, R6, 0x1, !P2 ;  /* 0x000000010600780c */ /* 0x000fe200057c1670 */
[----:B------:R0:W-:Y:S01]  /*4ac0*/  @!P5 STG.E.U8 desc[UR20][R14.64+0x11], R5 ;  /* 0x000011050e00d986 */ /* 0x0001e2000c101114 */
[----:B-1----:R-:W-:Y:S01]  /*4ad0*/  F2FP.SATFINITE.E4M3.F32.PACK_AB_MERGE_C R21, RZ, R74, RZ ;  /* 0x0000004aff15723e */ /* 0x002fe200048070ff */
[-C--:B------:R-:W-:Y:S01]  /*4ae0*/  FMUL R62, R62, R12.reuse ;  /* 0x0000000c3e3e7220 */ /* 0x080fe20000400000 */
[----:B------:R-:W-:Y:S01]  /*4af0*/  F2FP.SATFINITE.E4M3.F32.PACK_AB_MERGE_C R73, RZ, R73, RZ ;  /* 0x00000049ff49723e */ /* 0x000fe200048070ff */
[----:B------:R-:W-:Y:S01]  /*4b00*/  @!P1 STG.E.U8 desc[UR20][R14.64+0x10], R77 ;  /* 0x0000104d0e009986 */ /* 0x000fe2000c101114 */
[----:B------:R-:W-:Y:S01]  /*4b10*/  ISETP.GE.AND P1, PT, R24, 0x1a, PT ;  /* 0x0000001a1800780c */ /* 0x000fe20003f26270 */
[-C--:B------:R-:W-:Y:S01]  /*4b20*/  FMUL R63, R63, R12.reuse ;  /* 0x0000000c3f3f7220 */ /* 0x080fe20000400000 */
[C---:B------:R-:W-:Y:S01]  /*4b30*/  ISETP.LT.OR P2, PT, R6.reuse, 0x9, !P2 ;  /* 0x000000090600780c */ /* 0x040fe20005741670 */
[----:B------:R1:W-:Y:S01]  /*4b40*/  @!P3 STG.E.U8 desc[UR20][R16.64+0x11], R21 ;  /* 0x000011151000b986 */ /* 0x0003e2000c101114 */
[C---:B------:R-:W-:Y:S01]  /*4b50*/  ISETP.LT.OR P5, PT, R6.reuse, 0x1, !P1 ;  /* 0x000000010600780c */ /* 0x040fe20004fa1670 */
[----:B------:R-:W-:Y:S01]  /*4b60*/  FMUL R61, R61, R12 ;  /* 0x0000000c3d3d7220 */ /* 0x000fe20000400000 */
[----:B------:R-:W-:Y:S01]  /*4b70*/  ISETP.LT.OR P3, PT, R6, 0x9, !P1 ;  /* 0x000000090600780c */ /* 0x000fe20004f61670 */
[----:B------:R-:W-:Y:S01]  /*4b80*/  @!P0 STG.E.U8 desc[UR20][R16.64+0x10], R75 ;  /* 0x0000104b10008986 */ /* 0x000fe2000c101114 */
[----:B0-----:R-:W-:Y:S01]  /*4b90*/  F2FP.SATFINITE.E4M3.F32.PACK_AB_MERGE_C R5, RZ, R72, RZ ;  /* 0x00000048ff05723e */ /* 0x001fe200048070ff */
[-C--:B------:R-:W-:Y:S01]  /*4ba0*/  FMUL R60, R60, R12.reuse ;  /* 0x0000000c3c3c7220 */ /* 0x080fe20000400000 */
[C---:B------:R-:W-:Y:S01]  /*4bb0*/  ISETP.GE.AND P0, PT, R24.reuse, 0x21, PT ;  /* 0x000000211800780c */ /* 0x040fe20003f06270 */
[----:B------:R-:W-:Y:S01]  /*4bc0*/  @!P6 STG.E.U8 desc[UR20][R14.64+0x18], R73 ;  /* 0x000018490e00e986 */ /* 0x000fe2000c101114 */
[----:B------:R-:W-:Y:S01]  /*4bd0*/  ISETP.GE.AND P1, PT, R24, 0x22, PT ;  /* 0x000000221800780c */ /* 0x000fe20003f26270 */
[-C--:B------:R-:W-:Y:S01]  /*4be0*/  FMUL R59, R59, R12.reuse ;  /* 0x0000000c3b3b7220 */ /* 0x080fe20000400000 */
[----:B------:R-:W-:Y:S01]  /*4bf0*/  ISETP.LT.OR P6, PT, R6, 0x1, !P0 ;  /* 0x000000010600780c */ /* 0x000fe200047c1670 */
[----:B------:R-:W-:Y:S01]  /*4c00*/  FMUL R58, R58, R12 ;  /* 0x0000000c3a3a7220 */ /* 0x000fe20000400000 */
[----:B-1----:R-:W-:Y:S01]  /*4c10*/  F2FP.SATFINITE.E4M3.F32.PACK_AB_MERGE_C R21, RZ, R70, RZ ;  /* 0x00000046ff15723e */ /* 0x002fe200048070ff */
[----:B------:R0:W-:Y:S01]  /*4c20*/  @!P5 STG.E.U8 desc[UR20][R14.64+0x19], R5 ;  /* 0x000019050e00d986 */ /* 0x0001e2000c101114 */
[----:B------:R-:W-:Y:S01]  /*4c30*/  ISETP.LT.OR P5, PT, R6, 0x1, !P1 ;  /* 0x000000010600780c */ /* 0x000fe20004fa1670 */
[-C--:B------:R-:W-:Y:S01]  /*4c40*/  FMUL R57, R57, R12.reuse ;  /* 0x0000000c39397220 */ /* 0x080fe20000400000 */
[----:B------:R-:W-:Y:S01]  /*4c50*/  F2FP.SATFINITE.E4M3.F32.PACK_AB_MERGE_C R71, RZ, R71, RZ ;  /* 0x00000047ff47723e */ /* 0x000fe200048070ff */
[----:B------:R1:W-:Y:S01]  /*4c60*/  @!P3 STG.E.U8 desc[UR20][R16.64+0x19], R21 ;  /* 0x000019151000b986 */ /* 0x0003e2000c101114 */
[----:B------:R-:W-:Y:S01]  /*4c70*/  F2FP.SATFINITE.E4M3.F32.PACK_AB_MERGE_C R69, RZ, R69, RZ ;  /* 0x00000045ff45723e */ /* 0x000fe200048070ff */
[----:B------:R-:W-:Y:S01]  /*4c80*/  FMUL R56, R56, R12 ;  /* 0x0000000c38387220 */ /* 0x000fe20000400000 */
[----:B------:R-:W-:Y:S01]  /*4c90*/  F2FP.SATFINITE.E4M3.F32.PACK_AB_MERGE_C R25, RZ, R68, RZ ;  /* 0x00000044ff19723e */ /* 0x000fe200048070ff */
[----:B------:R-:W-:Y:S01]  /*4ca0*/  @!P2 STG.E.U8 desc[UR20][R16.64+0x18], R71 ;  /* 0x000018471000a986 */ /* 0x000fe2000c101114 */
[----:B------:R-:W-:Y:S01]  /*4cb0*/  ISETP.LT.OR P3, PT, R6, 0x9, !P1 ;  /* 0x000000090600780c */ /* 0x000fe20004f61670 */
[-C--:B------:R-:W-:Y:S01]  /*4cc0*/  FMUL R23, R23, R12.reuse ;  /* 0x0000000c17177220 */ /* 0x080fe20000400000 */
[----:B------:R-:W-:Y:S01]  /*4cd0*/  ISETP.GE.AND P2, PT, R24, 0x29, PT ;  /* 0x000000291800780c */ /* 0x000fe20003f46270 */
[----:B------:R-:W-:Y:S01]  /*4ce0*/  @!P6 STG.E.U8 desc[UR20][R14.64+0x20], R69 ;  /* 0x000020450e00e986 */ /* 0x000fe2000c101114 */
[----:B------:R-:W-:Y:S01]  /*4cf0*/  ISETP.LT.OR P0, PT, R6, 0x9, !P0 ;  /* 0x000000090600780c */ /* 0x000fe20004701670 */
[----:B------:R-:W-:Y:S01]  /*4d00*/  FMUL R22, R22, R12 ;  /* 0x0000000c16167220 */ /* 0x000fe20000400000 */
[----:B------:R-:W-:Y:S01]  /*4d10*/  ISETP.GE.AND P1, PT, R24, 0x2a, PT ;  /* 0x0000002a1800780c */ /* 0x000fe20003f26270 */
[----:B------:R-:W-:Y:S01]  /*4d20*/  @!P5 STG.E.U8 desc[UR20][R14.64+0x21], R25 ;  /* 0x000021190e00d986 */ /* 0x000fe2000c101114 */
[----:B------:R-:W-:-:S02]  /*4d30*/  ISETP.LT.OR P6, PT, R6, 0x1, !P2 ;  /* 0x000000010600780c */ /* 0x000fc400057c1670 */
[C---:B------:R-:W-:Y:S02]  /*4d40*/  ISETP.LT.OR P5, PT, R6.reuse, 0x1, !P1 ;  /* 0x000000010600780c */ /* 0x040fe40004fa1670 */
[----:B------:R-:W-:Y:S02]  /*4d50*/  F2FP.SATFINITE.E4M3.F32.PACK_AB_MERGE_C R67, RZ, R67, RZ ;  /* 0x00000043ff43723e */ /* 0x000fe400048070ff */
[----:B0-----:R-:W-:Y:S02]  /*4d60*/  F2FP.SATFINITE.E4M3.F32.PACK_AB_MERGE_C R5, RZ, R66, RZ ;  /* 0x00000042ff05723e */ /* 0x001fe400048070ff */
[----:B------:R-:W-:Y:S01]  /*4d70*/  F2FP.SATFINITE.E4M3.F32.PACK_AB_MERGE_C R65, RZ, R65, RZ ;  /* 0x00000041ff41723e */ /* 0x000fe200048070ff */
[----:B------:R-:W-:Y:S01]  /*4d80*/  @!P0 STG.E.U8 desc[UR20][R16.64+0x20], R67 ;  /* 0x0000204310008986 */ /* 0x000fe2000c101114 */
[----:B-1----:R-:W-:Y:S02]  /*4d90*/  F2FP.SATFINITE.E4M3.F32.PACK_AB_MERGE_C R21, RZ, R64, RZ ;  /* 0x00000040ff15723e */ /* 0x002fe400048070ff */
[C---:B------:R-:W-:Y:S01]  /*4da0*/  ISETP.LT.OR P1, PT, R6.reuse, 0x9, !P1 ;  /* 0x000000090600780c */ /* 0x040fe20004f21670 */
[----:B------:R0:W-:Y:S01]  /*4db0*/  @!P3 STG.E.U8 desc[UR20][R16.64+0x21], R5 ;  /* 0x000021051000b986 */ /* 0x0001e2000c101114 */
[----:B------:R-:W-:-:S02]  /*4dc0*/  ISETP.LT.OR P2, PT, R6, 0x9, !P2 ;  /* 0x000000090600780c */ /* 0x000fc40005741670 */
[C---:B------:R-:W-:Y:S01]  /*4dd0*/  ISETP.GE.AND P3, PT, R24.reuse, 0x31, PT ;  /* 0x000000311800780c */ /* 0x040fe20003f66270 */
[----:B------:R-:W-:Y:S01]  /*4de0*/  @!P6 STG.E.U8 desc[UR20][R14.64+0x28], R65 ;  /* 0x000028410e00e986 */ /* 0x000fe2000c101114 */
[----:B------:R-:W-:Y:S02]  /*4df0*/  ISETP.GE.AND P0, PT, R24, 0x32, PT ;  /* 0x000000321800780c */ /* 0x000fe40003f06270 */
[----:B------:R-:W-:Y:S01]  /*4e00*/  F2FP.SATFINITE.E4M3.F32.PACK_AB_MERGE_C R63, RZ, R63, RZ ;  /* 0x0000003fff3f723e */ /* 0x000fe200048070ff */
[----:B------:R1:W-:Y:S01]  /*4e10*/  @!P5 STG.E.U8 desc[UR20][R14.64+0x29], R21 ;  /* 0x000029150e00d986 */ /* 0x0003e2000c101114 */
[C---:B------:R-:W-:Y:S02]  /*4e20*/  ISETP.LT.OR P5, PT, R6.reuse, 0x1, !P3 ;  /* 0x000000010600780c */ /* 0x040fe40005fa1670 */
[----:B------:R-:W-:Y:S02]  /*4e30*/  ISETP.LT.OR P6, PT, R6, 0x1, !P0 ;  /* 0x000000010600780c */ /* 0x000fe400047c1670 */
[----:B0-----:R-:W-:Y:S01]  /*4e40*/  F2FP.SATFINITE.E4M3.F32.PACK_AB_MERGE_C R5, RZ, R62, RZ ;  /* 0x0000003eff05723e */ /* 0x001fe200048070ff */
[----:B------:R-:W-:Y:S01]  /*4e50*/  @!P2 STG.E.U8 desc[UR20][R16.64+0x28], R63 ;  /* 0x0000283f1000a986 */ /* 0x000fe2000c101114 */
[----:B------:R-:W-:-:S02]  /*4e60*/  F2FP.SATFINITE.E4M3.F32.PACK_AB_MERGE_C R61, RZ, R61, RZ ;  /* 0x0000003dff3d723e */ /* 0x000fc400048070ff */
[----:B------:R-:W-:Y:S01]  /*4e70*/  ISETP.GE.AND P2, PT, R24, 0x3a, PT ;  /* 0x0000003a1800780c */ /* 0x000fe20003f46270 */
[----:B------:R0:W-:Y:S01]  /*4e80*/  @!P1 STG.E.U8 desc[UR20][R16.64+0x29], R5 ;  /* 0x0000290510009986 */ /* 0x0001e2000c101114 */
[----:B------:R-:W-:Y:S02]  /*4e90*/  ISETP.LT.OR P1, PT, R6, 0x9, !P3 ;  /* 0x000000090600780c */ /* 0x000fe40005f21670 */
[----:B-1----:R-:W-:Y:S01]  /*4ea0*/  F2FP.SATFINITE.E4M3.F32.PACK_AB_MERGE_C R21, RZ, R60, RZ ;  /* 0x0000003cff15723e */ /* 0x002fe200048070ff */
[----:B------:R-:W-:Y:S01]  /*4eb0*/  @!P5 STG.E.U8 desc[UR20][R14.64+0x30], R61 ;  /* 0x0000303d0e00d986 */ /* 0x000fe2000c101114 */
[----:B------:R-:W-:Y:S02]  /*4ec0*/  ISETP.GE.AND P3, PT, R24, 0x39, PT ;  /* 0x000000391800780c */ /* 0x000fe40003f66270 */
[C---:B------:R-:W-:Y:S01]  /*4ed0*/  ISETP.LT.OR P0, PT, R6.reuse, 0x9, !P0 ;  /* 0x000000090600780c */ /* 0x040fe20004701670 */
[----:B------:R1:W-:Y:S01]  /*4ee0*/  @!P6 STG.E.U8 desc[UR20][R14.64+0x31], R21 ;  /* 0x000031150e00e986 */ /* 0x0003e2000c101114 */
[----:B------:R-:W-:-:S02]  /*4ef0*/  ISETP.LT.OR P5, PT, R6, 0x1, !P3 ;  /* 0x000000010600780c */ /* 0x000fc40005fa1670 */
[C---:B------:R-:W-:Y:S02]  /*4f00*/  ISETP.LT.OR P6, PT, R6.reuse, 0x1, !P2 ;  /* 0x000000010600780c */ /* 0x040fe400057c1670 */
[C---:B------:R-:W-:Y:S02]  /*4f10*/  ISETP.LT.OR P3, PT, R6.reuse, 0x9, !P3 ;  /* 0x000000090600780c */ /* 0x040fe40005f61670 */
[----:B------:R-:W-:Y:S02]  /*4f20*/  ISETP.LT.OR P2, PT, R6, 0x9, !P2 ;  /* 0x000000090600780c */ /* 0x000fe40005741670 */
[----:B------:R-:W-:Y:S02]  /*4f30*/  F2FP.SATFINITE.E4M3.F32.PACK_AB_MERGE_C R59, RZ, R59, RZ ;  /* 0x0000003bff3b723e */ /* 0x000fe400048070ff */
[----:B0-----:R-:W-:Y:S02]  /*4f40*/  F2FP.SATFINITE.E4M3.F32.PACK_AB_MERGE_C R5, RZ, R58, RZ ;  /* 0x0000003aff05723e */ /* 0x001fe400048070ff */
[----:B------:R-:W-:Y:S01]  /*4f50*/  F2FP.SATFINITE.E4M3.F32.PACK_AB_MERGE_C R57, RZ, R57, RZ ;  /* 0x00000039ff39723e */ /* 0x000fe200048070ff */
[----:B------:R0:W-:Y:S01]  /*4f60*/  @!P1 STG.E.U8 desc[UR20][R16.64+0x30], R59 ;  /* 0x0000303b10009986 */ /* 0x0001e2000c101114 */
[----:B-1----:R-:W-:-:S02]  /*4f70*/  F2FP.SATFINITE.E4M3.F32.PACK_AB_MERGE_C R21, RZ, R56, RZ ;  /* 0x00000038ff15723e */ /* 0x002fc400048070ff */
[----:B------:R-:W-:Y:S01]  /*4f80*/  F2FP.SATFINITE.E4M3.F32.PACK_AB_MERGE_C R23, RZ, R23, RZ ;  /* 0x00000017ff17723e */ /* 0x000fe200048070ff */
[----:B------:R0:W-:Y:S01]  /*4f90*/  @!P0 STG.E.U8 desc[UR20][R16.64+0x31], R5 ;  /* 0x0000310510008986 */ /* 0x0001e2000c101114 */
[----:B------:R-:W-:-:S03]  /*4fa0*/  F2FP.SATFINITE.E4M3.F32.PACK_AB_MERGE_C R25, RZ, R22, RZ ;  /* 0x00000016ff19723e */ /* 0x000fc600048070ff */
[----:B------:R0:W-:Y:S04]  /*4fb0*/  @!P5 STG.E.U8 desc[UR20][R14.64+0x38], R57 ;  /* 0x000038390e00d986 */ /* 0x0001e8000c101114 */
[----:B------:R0:W-:Y:S04]  /*4fc0*/  @!P6 STG.E.U8 desc[UR20][R14.64+0x39], R21 ;  /* 0x000039150e00e986 */ /* 0x0001e8000c101114 */
[----:B------:R0:W-:Y:S04]  /*4fd0*/  @!P3 STG.E.U8 desc[UR20][R16.64+0x38], R23 ;  /* 0x000038171000b986 */ /* 0x0001e8000c101114 */
[----:B------:R0:W-:Y:S02]  /*4fe0*/  @!P2 STG.E.U8 desc[UR20][R16.64+0x39], R25 ;  /* 0x000039191000a986 */ /* 0x0001e4000c101114 */
.L_x_101:
[----:B------:R-:W-:Y:S05]  /*4ff0*/  BSYNC B0 ;  /* 0x0000000000007941 */ /* 0x000fea0003800000 */
.L_x_35:
[C---:B------:R-:W-:Y:S01]  /*5000*/  LEA R2, P0, R8.reuse, R2, 0x1 ;  /* 0x0000000208027211 */ /* 0x040fe200078008ff */
[----:B------:R-:W-:Y:S01]  /*5010*/  ULDC.64 UR6, c[0x0][0x650] ;  /* 0x0001940000067ab9 */ /* 0x000fe20000000a00 */
[----:B-----5:R-:W-:Y:S01]  /*5020*/  IMAD.U32 R4, RZ, RZ, UR12 ;  /* 0x0000000cff047e24 */ /* 0x020fe2000f8e00ff */
[----:B0-----:R-:W-:Y:S01]  /*5030*/  PRMT R14, RZ, 0x7610, R14 ;  /* 0x00007610ff0e7816 */ /* 0x001fe2000000000e */
[----:B------:R-:W-:Y:S01]  /*5040*/  IMAD.MOV.U32 R6, RZ, RZ, -0x1 ;  /* 0xffffffffff067424 */ /* 0x000fe200078e00ff */
[----:B------:R-:W-:Y:S01]  /*5050*/  LEA.HI.X R3, R8, R3, R0, 0x1, P0 ;  /* 0x0000000308037211 */ /* 0x000fe200000f0c00 */
[----:B------:R0:W-:Y:S01]  /*5060*/  SYNCS.ARRIVE.TRANS64.A1T0 RZ, [R4+UR23], RZ ;  /* 0x000000ff04ff79a7 */ /* 0x0001e20008100017 */
[----:B------:R-:W-:Y:S01]  /*5070*/  ISETP.GE.U32.AND P0, PT, R2, UR6, PT ;  /* 0x0000000602007c0c */ /* 0x000fe2000bf06070 */
[----:B------:R-:W-:-:S03]  /*5080*/  IMAD.MOV.U32 R5, RZ, RZ, -0x1 ;  /* 0xffffffffff057424 */ /* 0x000fc600078e00ff */
[----:B------:R-:W-:Y:S01]  /*5090*/  ISETP.GE.U32.AND.EX P0, PT, R3, UR7, PT, P0 ;  /* 0x0000000703007c0c */ /* 0x000fe2000bf06100 */
[----:B0-----:R-:W-:-:S12]  /*50a0*/  IMAD.MOV.U32 R4, RZ, RZ, -0x1 ;  /* 0xffffffffff047424 */ /* 0x001fd800078e00ff */
[----:B------:R-:W-:Y:S05]  /*50b0*/  @P0 BRA `(.L_x_102) ;  /* 0x0000000400600947 */ /* 0x000fea0003800000 */
[----:B------:R-:W0:Y:S01]  /*50c0*/  S2R R26, SR_CTAID.X ;  /* 0x00000000001a7919 */ /* 0x000e220000002500 */
[----:B--234-:R-:W2:Y:S01]  /*50d0*/  LDC.64 R20, c[0x0][0x628] ;  /* 0x00018a00ff147b82 */ /* 0x01cea20000000a00 */
[----:B------:R-:W-:Y:S01]  /*50e0*/  ULDC UR6, c[0x0][0x150] ;  /* 0x0000540000067ab9 */ /* 0x000fe20000000800 */
[----:B-1----:R-:W-:Y:S01]  /*50f0*/  IMAD.MOV.U32 R16, RZ, RZ, R2 ;  /* 0x000000ffff107224 */ /* 0x002fe200078e0002 */
[----:B------:R-:W1:Y:S01]  /*5100*/  S2R R28, SR_CTAID.Y ;  /* 0x00000000001c7919 */ /* 0x000e620000002600 */
[----:B------:R-:W-:-:S04]  /*5110*/  IMAD.MOV.U32 R17, RZ, RZ, R3 ;  /* 0x000000ffff117224 */ /* 0x000fc800078e0003 */
[----:B------:R-:W3:Y:S08]  /*5120*/  LDC R29, c[0x0][0x144] ;  /* 0x00005100ff1d7b82 */ /* 0x000ef00000000800 */
[----:B------:R-:W4:Y:S08]  /*5130*/  LDC R6, c[0x0][0x630] ;  /* 0x00018c00ff067b82 */ /* 0x000f300000000800 */
[----:B------:R-:W1:Y:S01]  /*5140*/  LDC.64 R24, c[0x0][0x620] ;  /* 0x00018800ff187b82 */ /* 0x000e620000000a00 */
[----:B--2---:R-:W-:-:S04]  /*5150*/  ISETP.NE.U32.AND P0, PT, R20, RZ, PT ;  /* 0x000000ff1400720c */ /* 0x004fc80003f05070 */
[----:B------:R-:W-:Y:S02]  /*5160*/  ISETP.NE.AND.EX P0, PT, R21, RZ, PT, P0 ;  /* 0x000000ff1500720c */ /* 0x000fe40003f05300 */
[----:B0-----:R-:W-:-:S05]  /*5170*/  I2FP.F32.U32 R4, R26 ;  /* 0x0000001a00047245 */ /* 0x001fca0000201000 */
[----:B------:R-:W-:-:S04]  /*5180*/  FMUL R4, R4, UR6 ;  /* 0x0000000604047c20 */ /* 0x000fc80008400000 */
[----:B------:R0:W2:Y:S02]  /*5190*/  F2I.U32.TRUNC.NTZ R27, R4 ;  /* 0x00000004001b7305 */ /* 0x0000a4000020f000 */
[----:B---34-:R-:W-:Y:S05]  /*51a0*/  @!P0 BRA `(.L_x_103) ;  /* 0x0000000000288947 */ /* 0x018fea0003800000 */
[----:B------:R-:W3:Y:S02]  /*51b0*/  LDC R5, c[0x0][0x634] ;  /* 0x00018d00ff057b82 */ /* 0x000ee40000000800 */
[----:B---3--:R-:W-:-:S05]  /*51c0*/  IADD3 R17, P0, R2, R5, RZ ;  /* 0x0000000502117210 */ /* 0x008fca0007f1e0ff */
[----:B------:R-:W-:-:S04]  /*51d0*/  IMAD.X R23, RZ, RZ, R3, P0 ;  /* 0x000000ffff177224 */ /* 0x000fc800000e0603 */
[----:B0-----:R-:W-:-:S04]  /*51e0*/  IMAD.WIDE.U32 R4, R23, R20, RZ ;  /* 0x0000001417047225 */ /* 0x001fc800078e00ff */
[----:B------:R-:W-:-:S04]  /*51f0*/  IMAD.WIDE.U32 R14, P0, R17, R21, R4 ;  /* 0x00000015110e7225 */ /* 0x000fc80007800004 */
[----:B------:R-:W-:-:S04]  /*5200*/  IMAD.WIDE.U32 R4, R17, R20, RZ ;  /* 0x0000001411047225 */ /* 0x000fc800078e00ff */
[----:B------:R-:W-:Y:S01]  /*5210*/  IMAD.X R17, RZ, RZ, RZ, P0 ;  /* 0x000000ffff117224 */ /* 0x000fe200000e06ff */
[----:B------:R-:W-:Y:S01]  /*5220*/  IADD3 RZ, P0, R5, R14, RZ ;  /* 0x0000000e05ff7210 */ /* 0x000fe20007f1e0ff */
[----:B------:R-:W-:-:S04]  /*5230*/  IMAD.MOV.U32 R16, RZ, RZ, R15 ;  /* 0x000000ffff107224 */ /* 0x000fc800078e000f */
[----:B------:R-:W-:-:S08]  /*5240*/  IMAD.WIDE.U32.X R16, R23, R21, R16, P0 ;  /* 0x0000001517107225 */ /* 0x000fd000000e0410 */
.L_x_103:
[-CC-:B------:R-:W-:Y:S01]  /*5250*/  SHF.R.U64 R22, R16, R6.reuse, R17.reuse ;  /* 0x0000000610167219 */ /* 0x180fe20000001211 */
[----:B------:R-:W3:Y:S01]  /*5260*/  LDC.64 R32, c[0x0][0x640] ;  /* 0x00019000ff207b82 */ /* 0x000ee20000000a00 */
[----:B0-----:R-:W-:Y:S01]  /*5270*/  SHF.R.U32.HI R4, RZ, R6, R17 ;  /* 0x00000006ff047219 */ /* 0x001fe20000011611 */
[----:B--2---:R-:W-:Y:S01]  /*5280*/  IMAD.MOV R27, RZ, RZ, -R27 ;  /* 0x000000ffff1b7224 */ /* 0x004fe200078e0a1b */
[----:B------:R-:W-:Y:S01]  /*5290*/  IADD3 R15, P0, RZ, -R22, RZ ;  /* 0x80000016ff0f7210 */ /* 0x000fe20007f1e0ff */
[----:B------:R-:W-:Y:S01]  /*52a0*/  ULDC UR6, c[0x0][0x154] ;  /* 0x0000550000067ab9 */ /* 0x000fe20000000800 */
[----:B------:R-:W-:Y:S02]  /*52b0*/  IMAD.MOV.U32 R17, RZ, RZ, 0x1 ;  /* 0x00000001ff117424 */ /* 0x000fe400078e00ff */
[----:B------:R-:W-:Y:S01]  /*52c0*/  IMAD R27, R29, R27, R26 ;  /* 0x0000001b1d1b7224 */ /* 0x000fe200078e021a */
[----:B------:R-:W0:Y:S01]  /*52d0*/  LDC R14, c[0x0][0x618] ;  /* 0x00018600ff0e7b82 */ /* 0x000e220000000800 */
[----:B------:R-:W-:-:S04]  /*52e0*/  IMAD.X R5, RZ, RZ, ~R4, P0 ;  /* 0x000000ffff057224 */ /* 0x000fc800000e0e04 */
[-C--:B-1----:R-:W-:Y:S02]  /*52f0*/  IMAD R6, R5, R24.reuse, RZ ;  /* 0x0000001805067224 */ /* 0x082fe400078e02ff */
[C---:B------:R-:W-:Y:S01]  /*5300*/  IMAD.WIDE.U32 R4, R15.reuse, R24, R2 ;  /* 0x000000180f047225 */ /* 0x040fe200078e0002 */
[----:B------:R-:W1:Y:S03]  /*5310*/  LDC R16, c[0x0][0x608] ;  /* 0x00018200ff107b82 */ /* 0x000e660000000800 */
[----:B------:R-:W-:Y:S01]  /*5320*/  IMAD R15, R15, R25, R6 ;  /* 0x000000190f0f7224 */ /* 0x000fe200078e0206 */
[----:B------:R-:W-:-:S03]  /*5330*/  I2FP.F32.U32 R6, R28 ;  /* 0x0000001c00067245 */ /* 0x000fc60000201000 */
[----:B------:R-:W-:Y:S01]  /*5340*/  IMAD.IADD R5, R5, 0x1, R15 ;  /* 0x0000000105057824 */ /* 0x000fe200078e020f */
[----:B------:R-:W2:Y:S01]  /*5350*/  LDC R30, c[0x0][0x658] ;  /* 0x00019600ff1e7b82 */ /* 0x000ea20000000800 */
[----:B---3--:R-:W-:Y:S01]  /*5360*/  ISETP.NE.U32.AND P0, PT, R32, RZ, PT ;  /* 0x000000ff2000720c */ /* 0x008fe20003f05070 */
[----:B------:R-:W-:-:S03]  /*5370*/  IMAD.MOV.U32 R15, RZ, RZ, -0x1 ;  /* 0xffffffffff0f7424 */ /* 0x000fc600078e00ff */
[----:B------:R-:W-:-:S03]  /*5380*/  ISETP.NE.AND.EX P0, PT, R33, RZ, PT, P0 ;  /* 0x000000ff2100720c */ /* 0x000fc60003f05300 */
[----:B------:R-:W3:Y:S01]  /*5390*/  LDC R25, c[0x0][0x148] ;  /* 0x00005200ff197b82 */ /* 0x000ee20000000800 */
[-CC-:B0-----:R-:W-:Y:S02]  /*53a0*/  SHF.R.U64 R20, R4, R14.reuse, R5.reuse ;  /* 0x0000000e04147219 */ /* 0x181fe40000001205 */
[----:B------:R-:W-:Y:S01]  /*53b0*/  SHF.R.U32.HI R5, RZ, R14, R5 ;  /* 0x0000000eff057219 */ /* 0x000fe20000011605 */
[----:B------:R-:W-:-:S04]  /*53c0*/  FMUL R14, R6, UR6 ;  /* 0x00000006060e7c20 */ /* 0x000fc80008400000 */
[----:B------:R-:W0:Y:S01]  /*53d0*/  LDC R26, c[0x0][0x600] ;  /* 0x00018000ff1a7b82 */ /* 0x000e220000000800 */
[----:B------:R4:W0:Y:S01]  /*53e0*/  F2I.U32.TRUNC.NTZ R23, R14 ;  /* 0x0000000e00177305 */ /* 0x000822000020f000 */
[-CC-:B-1----:R-:W-:Y:S02]  /*53f0*/  SHF.R.U64 R6, R20, R16.reuse, R5.reuse ;  /* 0x0000001014067219 */ /* 0x182fe40000001205 */
[----:B------:R-:W-:-:S04]  /*5400*/  SHF.R.U32.HI R5, RZ, R16, R5 ;  /* 0x00000010ff057219 */ /* 0x000fc80000011605 */
[----:B------:R-:W1:Y:S01]  /*5410*/  LDC R31, c[0x0][0x648] ;  /* 0x00019200ff1f7b82 */ /* 0x000e620000000800 */
[-CC-:B--2---:R-:W-:Y:S02]  /*5420*/  SHF.R.U64 R24, R6, R30.reuse, R5.reuse ;  /* 0x0000001e06187219 */ /* 0x184fe40000001205 */
[-C--:B------:R-:W-:Y:S02]  /*5430*/  SHF.L.U32 R15, R15, R30.reuse, RZ ;  /* 0x0000001e0f0f7219 */ /* 0x080fe400000006ff */
[-C--:B------:R-:W-:Y:S01]  /*5440*/  SHF.R.U32.HI R5, RZ, R30.reuse, R5 ;  /* 0x0000001eff057219 */ /* 0x080fe20000011605 */
[----:B------:R-:W-:Y:S01]  /*5450*/  IMAD.MOV.U32 R4, RZ, RZ, R24 ;  /* 0x000000ffff047224 */ /* 0x000fe200078e0018 */
[----:B------:R-:W-:Y:S01]  /*5460*/  SHF.L.U32 R30, R17, R30, RZ ;  /* 0x0000001e111e7219 */ /* 0x000fe200000006ff */
[----:B------:R-:W2:Y:S01]  /*5470*/  LDC R34, c[0x0][0x638] ;  /* 0x00018e00ff227b82 */ /* 0x000ea20000000800 */
[----:B------:R-:W-:-:S07]  /*5480*/  LOP3.LUT R29, RZ, R15, RZ, 0x33, !PT ;  /* 0x0000000fff1d7212 */ /* 0x000fce00078e33ff */
[----:B------:R-:W0:Y:S01]  /*5490*/  LDC R35, c[0x0][0x610] ;  /* 0x00018400ff237b82 */ /* 0x000e220000000800 */
        /* <DEDUP_REMOVED lines=11> */
.L_x_104:
[----:B-1----:R-:W-:Y:S01]  /*5550*/  SHF.R.U64 R4, R4, R31, R5 ;  /* 0x0000001f04047219 */ /* 0x002fe20000001205 */
[----:B0-----:R-:W-:Y:S01]  /*5560*/  VIADD R17, R26, 0xffffffff ;  /* 0xffffffff1a117836 */ /* 0x001fe20000000000 */
[----:B------:R-:W-:Y:S01]  /*5570*/  LOP3.LUT R15, R6, R29, RZ, 0xc0, !PT ;  /* 0x0000001d060f7212 */ /* 0x000fe200078ec0ff */
[----:B------:R-:W-:Y:S02]  /*5580*/  IMAD.MOV R23, RZ, RZ, -R23 ;  /* 0x000000ffff177224 */ /* 0x000fe400078e0a17 */
[----:B------:R-:W-:Y:S02]  /*5590*/  IMAD.MOV R5, RZ, RZ, -R4 ;  /* 0x000000ffff057224 */ /* 0x000fe400078e0a04 */
[----:B------:R-:W-:Y:S01]  /*55a0*/  IMAD R6, R30, R4, R15 ;  /* 0x000000041e067224 */ /* 0x000fe200078e020f */
[----:B------:R-:W-:Y:S01]  /*55b0*/  LOP3.LUT R15, R20, R17, RZ, 0xc0, !PT ;  /* 0x00000011140f7212 */ /* 0x000fe200078ec0ff */
[----:B---3--:R-:W-:Y:S02]  /*55c0*/  @P4 IMAD R27, R25, R23, R28 ;  /* 0x00000017191b4224 */ /* 0x008fe400078e021c */
[----:B--2---:R-:W-:-:S02]  /*55d0*/  IMAD R4, R5, R34, R24 ;  /* 0x0000002205047224 */ /* 0x004fc400078e0218 */
[----:B------:R-:W-:Y:S02]  /*55e0*/  IMAD R6, R6, R35, R27 ;  /* 0x0000002306067224 */ /* 0x000fe400078e021b */
[----:B------:R-:W-:Y:S02]  /*55f0*/  IMAD R5, R4, R26, R15 ;  /* 0x0000001a04057224 */ /* 0x000fe400078e020f */
[----:B------:R-:W-:-:S03]  /*5600*/  IMAD.MOV.U32 R14, RZ, RZ, 0x1 ;  /* 0x00000001ff0e7424 */ /* 0x000fc600078e00ff */
[----:B------:R-:W-:Y:S02]  /*5610*/  SEL R4, R5, R6, !P4 ;  /* 0x0000000605047207 */ /* 0x000fe40006000000 */
[----:B------:R-:W-:Y:S01]  /*5620*/  SEL R6, R6, R5, !P4 ;  /* 0x0000000506067207 */ /* 0x000fe20006000000 */
[----:B------:R-:W-:-:S07]  /*5630*/  IMAD.MOV.U32 R5, RZ, RZ, R22 ;  /* 0x000000ffff057224 */ /* 0x000fce00078e0016 */
.L_x_102:
[----:B------:R-:W-:Y:S02]  /*5640*/  LOP3.LUT P0, RZ, R14, 0xff, RZ, 0xc0, !PT ;  /* 0x000000ff0eff7812 */ /* 0x000fe4000780c0ff */
[----:B------:R-:W-:-:S11]  /*5650*/  LOP3.LUT R87, R87, 0x1, RZ, 0x3c, !PT ;  /* 0x0000000157577812 */ /* 0x000fd600078e3cff */
[----:B------:R-:W-:Y:S05]  /*5660*/  @P0 BRA `(.L_x_105) ;  /* 0xffffffbc008c0947 */ /* 0x000fea000383ffff */
[----:B------:R-:W-:Y:S05]  /*5670*/  EXIT ;  /* 0x000000000000794d */ /* 0x000fea0003800000 */
.L_x_13:
[----:B------:R-:W-:-:S08]  /*5680*/  ISETP.NE.AND P0, PT, R20, RZ, PT ;  /* 0x000000ff1400720c */ /* 0x000fd00003f05270 */
[----:B-----5:R-:W0:-:S00]  /*5690*/  USETMAXREG.DEALLOC.CTAPOOL 0x28 ;  /* 0x00000028000079c8 */ /* 0x020e0000080e0500 */
[----:B------:R-:W-:Y:S05]  /*56a0*/  @P0 EXIT ;  /* 0x000000000000094d */ /* 0x000fea0003800000 */
[----:B0-----:R-:W-:Y:S01]  /*56b0*/  LOP3.LUT P0, RZ, R16, 0xff, RZ, 0xc0, !PT ;  /* 0x000000ff10ff7812 */ /* 0x001fe2000780c0ff */
[----:B------:R-:W-:Y:S02]  /*56c0*/  IMAD.MOV.U32 R12, RZ, RZ, 0x1 ;  /* 0x00000001ff0c7424 */ /* 0x000fe400078e00ff */
[----:B------:R-:W-:-:S10]  /*56d0*/  IMAD.MOV.U32 R15, RZ, RZ, RZ ;  /* 0x000000ffff0f7224 */ /* 0x000fd400078e00ff */
[----:B------:R-:W-:Y:S05]  /*56e0*/  @!P0 BRA `(.L_x_106) ;  /* 0x0000000c00008947 */ /* 0x000fea0003800000 */
[----:B------:R-:W-:Y:S01]  /*56f0*/  LOP3.LUT P0, RZ, R11, 0x1f, RZ, 0xc0, !PT ;  /* 0x0000001f0bff7812 */ /* 0x000fe2000780c0ff */
[----:B------:R-:W-:Y:S01]  /*5700*/  ULDC UR5, c[0x0][0x658] ;  /* 0x0001960000057ab9 */ /* 0x000fe20000000800 */
[----:B------:R-:W-:Y:S01]  /*5710*/  UMOV UR6, 0xffffffff ;  /* 0xffffffff00067882 */ /* 0x000fe20000000000 */
[----:B------:R-:W-:Y:S01]  /*5720*/  BSSY B0, `(.L_x_106) ;  /* 0x00000bc000007945 */ /* 0x000fe20003800000 */
[----:B------:R-:W-:Y:S01]  /*5730*/  USHF.L.U32 UR6, UR6, UR5, URZ ;  /* 0x0000000506067299 */ /* 0x000fe2000800063f */
[C---:B------:R-:W-:Y:S01]  /*5740*/  ISETP.NE.AND P2, PT, R10.reuse, RZ, PT ;  /* 0x000000ff0a00720c */ /* 0x040fe20003f45270 */
[----:B------:R-:W-:Y:S01]  /*5750*/  IMAD.MOV.U32 R14, RZ, RZ, 0x1 ;  /* 0x00000001ff0e7424 */ /* 0x000fe200078e00ff */
[----:B------:R-:W-:Y:S01]  /*5760*/  ISETP.NE.OR P0, PT, R10, RZ, !P0 ;  /* 0x000000ff0a00720c */ /* 0x000fe20004705670 */
[----:B------:R-:W-:Y:S01]  /*5770*/  IMAD.MOV.U32 R12, RZ, RZ, 0x1 ;  /* 0x00000001ff0c7424 */ /* 0x000fe200078e00ff */
[----:B------:R-:W-:Y:S01]  /*5780*/  LOP3.LUT R13, R7, 0x2, RZ, 0xfc, !PT ;  /* 0x00000002070d7812 */ /* 0x000fe200078efcff */
[----:B------:R-:W-:Y:S01]  /*5790*/  IMAD.MOV.U32 R15, RZ, RZ, RZ ;  /* 0x000000ffff0f7224 */ /* 0x000fe200078e00ff */
[----:B------:R-:W-:Y:S01]  /*57a0*/  ULDC UR4, c[0x0][0x600] ;  /* 0x0001800000047ab9 */ /* 0x000fe20000000800 */
[----:B------:R-:W-:Y:S01]  /*57b0*/  UMOV UR7, 0x1 ;  /* 0x0000000100077882 */ /* 0x000fe20000000000 */
[----:B------:R-:W-:-:S02]  /*57c0*/  UIADD3 UR22, UR13, 0x1, URZ ;  /* 0x000000010d167890 */ /* 0x000fc4000fffe03f */
[----:B------:R-:W-:Y:S02]  /*57d0*/  UIADD3 UR16, UR4, -0x1, URZ ;  /* 0xffffffff04107890 */ /* 0x000fe4000fffe03f */
[----:B------:R-:W-:Y:S02]  /*57e0*/  USHF.L.U32 UR18, UR7, UR5, URZ ;  /* 0x0000000507127299 */ /* 0x000fe4000800063f */
[----:B------:R-:W-:Y:S01]  /*57f0*/  ULOP3.LUT UR17, URZ, UR6, URZ, 0x33, !UPT ;  /* 0x000000063f117292 */ /* 0x000fe2000f8e333f */
[----:B------:R-:W-:-:S11]  /*5800*/  ULDC.64 UR20, c[0x0][0x198] ;  /* 0x0000660000147ab9 */ /* 0x000fd60000000a00 */
.L_x_118:
[----:B------:R-:W-:-:S03]  /*5810*/  UMOV UR4, 0xffffffff ;  /* 0xffffffff00047882 */ /* 0x000fc60000000000 */
[----:B------:R-:W-:Y:S05]  /*5820*/  BRA.DIV UR4, `(.L_x_107) ;  /* 0x0000001204187947 */ /* 0x000fea000b800000 */
[----:B------:R-:W-:-:S13]  /*5830*/  ELECT P1, URZ, PT ;  /* 0x00000000003f782f */ /* 0x000fda0003820000 */
.L_x_133:
[----:B------:R-:W0:Y:S01]  /*5840*/  LDC R10, c[0x0][0x28c] ;  /* 0x0000a300ff0a7b82 */ /* 0x000e220000000800 */
[----:B------:R-:W-:Y:S01]  /*5850*/  BSSY B1, `(.L_x_108) ;  /* 0x0000035000017945 */ /* 0x000fe20003800000 */
[----:B0-----:R-:W-:-:S13]  /*5860*/  ISETP.LT.OR P1, PT, R10, 0x1, !P1 ;  /* 0x000000010a00780c */ /* 0x001fda0004f21670 */
[----:B------:R-:W-:Y:S05]  /*5870*/  @P1 BRA `(.L_x_109) ;  /* 0x0000000000c81947 */ /* 0x000fea0003800000 */
[----:B------:R-:W-:Y:S02]  /*5880*/  IMAD.SHL.U32 R16, R4, 0x40, RZ ;  /* 0x0000004004107824 */ /* 0x000fe400078e00ff */
[----:B------:R-:W-:Y:S02]  /*5890*/  IMAD.SHL.U32 R17, R6, 0x40, RZ ;  /* 0x0000004006117824 */ /* 0x000fe400078e00ff */
[----:B------:R-:W-:Y:S02]  /*58a0*/  IMAD.MOV.U32 R18, RZ, RZ, RZ ;  /* 0x000000ffff127224 */ /* 0x000fe400078e00ff */
[----:B------:R-:W-:Y:S02]  /*58b0*/  IMAD.U32 R20, RZ, RZ, UR22 ;  /* 0x00000016ff147e24 */ /* 0x000fe4000f8e00ff */
[----:B------:R-:W-:Y:S02]  /*58c0*/  IMAD.MOV.U32 R4, RZ, RZ, R12 ;  /* 0x000000ffff047224 */ /* 0x000fe400078e000c */
[----:B------:R-:W-:-:S07]  /*58d0*/  IMAD.MOV.U32 R6, RZ, RZ, R15 ;  /* 0x000000ffff067224 */ /* 0x000fce00078e000f */
.L_x_113:
[----:B------:R-:W0:Y:S01]  /*58e0*/  S2R R11, SR_CgaCtaId ;  /* 0x00000000000b7919 */ /* 0x000e220000008800 */
[----:B------:R-:W-:-:S04]  /*58f0*/  MOV R10, 0x400 ;  /* 0x00000400000a7802 */ /* 0x000fc80000000f00 */
[----:B0-----:R-:W-:Y:S02]  /*5900*/  LEA R21, R11, R10, 0x18 ;  /* 0x0000000a0b157211 */ /* 0x001fe400078ec0ff */
[----:B------:R-:W-:Y:S01]  /*5910*/  SHF.L.U32 R10, R4, 0x1f, RZ ;  /* 0x0000001f040a7819 */ /* 0x000fe200000006ff */
[----:B------:R-:W0:Y:S02]  /*5920*/  @!P2 LDC R11, c[0x0][0x500] ;  /* 0x00014000ff0bab82 */ /* 0x000e240000000800 */
[----:B------:R-:W-:-:S04]  /*5930*/  IMAD R19, R6, 0x8, R21 ;  /* 0x0000000806137824 */ /* 0x000fc800078e0215 */
[----:B------:R-:W1:Y:S02]  /*5940*/  SYNCS.PHASECHK.TRANS64.TRYWAIT P1, [R19+URZ+0x30], R10 ;  /* 0x0000300a130075a7 */ /* 0x000e64000802017f */
[----:B-1----:R-:W-:Y:S05]  /*5950*/  @!P1 BRA `(.L_x_110) ;  /* 0x0000000c00ec9947 */ /* 0x002fea0003800000 */
.L_x_134:
[----:B-1----:R-:W-:Y:S01]  /*5960*/  PRMT R10, R13, 0x9910, RZ ;  /* 0x000099100d0a7816 */ /* 0x002fe200000000ff */
[----:B0-----:R0:W-:Y:S03]  /*5970*/  @!P2 SYNCS.ARRIVE.TRANS64 RZ, [R19+URZ], R11 ;  /* 0x0000000b13ffa9a7 */ /* 0x0011e6000800003f */
[----:B------:R-:W-:-:S13]  /*5980*/  ISETP.NE.AND P1, PT, R10, 0x2, PT ;  /* 0x000000020a00780c */ /* 0x000fda0003f25270 */
[----:B0-----:R-:W-:Y:S05]  /*5990*/  @P1 BRA `(.L_x_111) ;  /* 0x0000000000041947 */ /* 0x001fea0003800000 */
[----:B------:R-:W-:Y:S01]  /*59a0*/  BPT.TRAP 0x1 ;  /* 0x000000040000795c */ /* 0x000fe20000300000 */
.L_x_111:
[----:B------:R-:W-:Y:S05]  /*59b0*/  @P0 BRA `(.L_x_112) ;  /* 0x0000000000040947 */ /* 0x000fea0003800000 */
[----:B------:R-:W-:Y:S01]  /*59c0*/  BPT.TRAP 0x1 ;  /* 0x000000040000795c */ /* 0x000fe20000300000 */
.L_x_112:
[----:B------:R-:W-:Y:S01]  /*59d0*/  IMAD R21, R6, 0x2000, R21 ;  /* 0x0000200006157824 */ /* 0x000fe200078e0215 */
[----:B------:R-:W-:Y:S01]  /*59e0*/  R2UR UR9, R19 ;  /* 0x00000000130972ca */ /* 0x000fe200000e0000 */
[----:B------:R-:W-:Y:S01]  /*59f0*/  VIADD R20, R20, 0xffffffff ;  /* 0xffffffff14147836 */ /* 0x000fe20000000000 */
[----:B------:R-:W-:Y:S01]  /*5a00*/  UIADD3 UR4, UP0, UR20, 0xf0, URZ ;  /* 0x000000f014047890 */ /* 0x000fe2000ff1e03f */
[----:B------:R-:W-:Y:S01]  /*5a10*/  R2UR UR11, R17 ;  /* 0x00000000110b72ca */ /* 0x000fe200000e0000 */
[----:B------:R-:W-:Y:S01]  /*5a20*/  UIADD3 UR24, UP1, UR20, 0x1f0, URZ ;  /* 0x000001f014187890 */ /* 0x000fe2000ff3e03f */
[----:B------:R-:W-:Y:S01]  /*5a30*/  R2UR UR8, R21 ;  /* 0x00000000150872ca */ /* 0x000fe200000e0000 */
[----:B------:R-:W-:Y:S01]  /*5a40*/  UIADD3.X UR5, URZ, UR21, URZ, UP0, !UPT ;  /* 0x000000153f057290 */ /* 0x000fe200087fe43f */
[----:B------:R-:W-:Y:S01]  /*5a50*/  R2UR UR10, R18 ;  /* 0x00000000120a72ca */ /* 0x000fe200000e0000 */
[----:B------:R-:W-:Y:S01]  /*5a60*/  VIADD R6, R6, 0x1 ;  /* 0x0000000106067836 */ /* 0x000fe20000000000 */
[----:B------:R-:W-:Y:S01]  /*5a70*/  R2UR UR12, R5 ;  /* 0x00000000050c72ca */ /* 0x000fe200000e0000 */
[----:B------:R-:W-:Y:S01]  /*5a80*/  UIADD3.X UR25, URZ, UR21, URZ, UP1, !UPT ;  /* 0x000000153f197290 */ /* 0x000fe20008ffe43f */
[----:B------:R-:W-:Y:S01]  /*5a90*/  R2UR UR19, R16 ;  /* 0x00000000101372ca */ /* 0x000fe200000e0000 */
[----:B------:R-:W-:Y:S01]  /*5aa0*/  UMOV UR6, 0x0 ;  /* 0x0000000000067882 */ /* 0x000fe20000000000 */
[----:B------:R-:W-:Y:S01]  /*5ab0*/  ISETP.GT.AND P3, PT, R20, 0x1, PT ;  /* 0x000000011400780c */ /* 0x000fe20003f64270 */
[----:B------:R-:W-:Y:S01]  /*5ac0*/  UMOV UR7, 0x10000000 ;  /* 0x1000000000077882 */ /* 0x000fe20000000000 */
[----:B------:R-:W-:Y:S01]  /*5ad0*/  ISETP.NE.AND P1, PT, R6, 0x6, PT ;  /* 0x000000060600780c */ /* 0x000fe20003f25270 */
[----:B------:R-:W-:-:S02]  /*5ae0*/  VIADD R18, R18, 0x80 ;  /* 0x0000008012127836 */ /* 0x000fc40000000000 */
[----:B------:R-:W-:Y:S01]  /*5af0*/  UIADD3 UR14, UR8, 0x180, URZ ;  /* 0x00000180080e7890 */ /* 0x000fe2000fffe03f */
[----:B------:R-:W-:Y:S01]  /*5b00*/  SEL R11, RZ, 0x1, P1 ;  /* 0x00000001ff0b7807 */ /* 0x000fe20000800000 */
[----:B------:R-:W-:Y:S01]  /*5b10*/  UIADD3 UR15, UR8, 0xc180, URZ ;  /* 0x0000c180080f7890 */ /* 0x000fe2000fffe03f */
[----:B------:R-:W-:Y:S02]  /*5b20*/  SEL R6, R6, RZ, P1 ;  /* 0x000000ff06067207 */ /* 0x000fe40000800000 */
[----:B------:R-:W-:Y:S02]  /*5b30*/  LOP3.LUT R4, R4, R11, RZ, 0x3c, !PT ;  /* 0x0000000b04047212 */ /* 0x000fe400078e3cff */
[----:B------:R-:W-:Y:S02]  /*5b40*/  UMOV UR8, UR14 ;  /* 0x0000000e00087c82 */ /* 0x000fe40008000000 */
[----:B------:R0:W-:Y:S02]  /*5b50*/  UTMALDG.3D [UR8], [UR4], desc[UR6] ;  /* 0x00000608040075b4 */ /* 0x0001e40008011000 */
[----:B0-----:R-:W-:Y:S01]  /*5b60*/  UMOV UR8, UR15 ;  /* 0x0000000f00087c82 */ /* 0x001fe20008000000 */
[----:B------:R-:W-:-:S02]  /*5b70*/  UMOV UR11, UR19 ;  /* 0x00000013000b7c82 */ /* 0x000fc40008000000 */
[----:B------:R0:W-:Y:S02]  /*5b80*/  UTMALDG.3D [UR8], [UR24], desc[UR6] ;  /* 0x00000608180075b4 */ /* 0x0001e40008011000 */
[----:B0-----:R-:W-:Y:S05]  /*5b90*/  @P3 BRA `(.L_x_113) ;  /* 0xfffffffc00503947 */ /* 0x001fea000383ffff */
.L_x_109:
[----:B------:R-:W-:Y:S05]  /*5ba0*/  BSYNC B1 ;  /* 0x0000000000017941 */ /* 0x000fea0003800000 */
.L_x_108:
[----:B------:R-:W-:Y:S01]  /*5bb0*/  LOP3.LUT P5, RZ, R14, 0xff, RZ, 0xc0, !PT ;  /* 0x000000ff0eff7812 */ /* 0x000fe200078ac0ff */
[----:B------:R-:W-:Y:S01]  /*5bc0*/  VIADD R6, R15, UR13 ;  /* 0x0000000d0f067c36 */ /* 0x000fe20008000000 */
[----:B------:R-:W-:Y:S01]  /*5bd0*/  ULDC.64 UR4, c[0x0][0x650] ;  /* 0x0001940000047ab9 */ /* 0x000fe20000000a00 */
[----:B------:R-:W-:Y:S01]  /*5be0*/  IMAD.U32 R11, RZ, RZ, UR13 ;  /* 0x0000000dff0b7e24 */ /* 0x000fe2000f8e00ff */
[----:B------:R-:W-:Y:S01]  /*5bf0*/  UISETP.GE.U32.AND UP0, UPT, UR13, 0x6, UPT ;  /* 0x000000060d00788c */ /* 0x000fe2000bf06070 */
[----:B------:R-:W-:Y:S01]  /*5c00*/  BSSY B1, `(.L_x_114) ;  /* 0x000006b000017945 */ /* 0x000fe20003800000 */
[----:B------:R-:W-:Y:S02]  /*5c10*/  ISETP.GT.U32.AND P1, PT, R6, 0x5, PT ;  /* 0x000000050600780c */ /* 0x000fe40003f24070 */
[----:B------:R-:W-:Y:S02]  /*5c20*/  PRMT R14, RZ, 0x7610, R14 ;  /* 0x00007610ff0e7816 */ /* 0x000fe4000000000e */
[----:B------:R-:W-:-:S02]  /*5c30*/  ISETP.LT.U32.AND P1, PT, R11, 0x6, P1 ;  /* 0x000000060b00780c */ /* 0x000fc40000f21070 */
[----:B------:R-:W-:Y:S01]  /*5c40*/  PLOP3.LUT P3, PT, PT, PT, UP0, 0x80, 0x0 ;  /* 0x000000000000781c */ /* 0x000fe20003f6f008 */
[----:B------:R-:W0:Y:S01]  /*5c50*/  @P5 S2R R5, SR_CgaCtaId ;  /* 0x0000000000055919 */ /* 0x000e220000008800 */
[----:B------:R-:W-:-:S04]  /*5c60*/  @P5 MOV R4, 0x400 ;  /* 0x0000040000045802 */ /* 0x000fc80000000f00 */
[----:B0-----:R-:W-:Y:S01]  /*5c70*/  @P5 LEA R10, R5, R4, 0x18 ;  /* 0x00000004050a5211 */ /* 0x001fe200078ec0ff */
[----:B------:R-:W-:-:S03]  /*5c80*/  IMAD.WIDE.U32 R4, R6, -0x55555555, RZ ;  /* 0xaaaaaaab06047825 */ /* 0x000fc600078e00ff */
[----:B------:R0:W-:Y:S01]  /*5c90*/  @P5 SYNCS.ARRIVE.TRANS64.A1T0 RZ, [R10+URZ+0x98], RZ ;  /* 0x000098ff0aff59a7 */ /* 0x0001e2000810003f */
[----:B------:R-:W-:Y:S01]  /*5ca0*/  IADD3 R2, P5, R2, R8, RZ ;  /* 0x0000000802027210 */ /* 0x000fe20007fbe0ff */
[----:B------:R-:W-:Y:S01]  /*5cb0*/  IMAD.MOV.U32 R4, RZ, RZ, -0x1 ;  /* 0xffffffffff047424 */ /* 0x000fe200078e00ff */
[----:B------:R-:W-:Y:S02]  /*5cc0*/  SHF.R.U32.HI R11, RZ, 0x2, R5 ;  /* 0x00000002ff0b7819 */ /* 0x000fe40000011605 */
[----:B------:R-:W-:Y:S01]  /*5cd0*/  SEL R5, RZ, 0x1, !P1 ;  /* 0x00000001ff057807 */ /* 0x000fe20004800000 */
[----:B------:R-:W-:Y:S01]  /*5ce0*/  IMAD.X R3, R3, 0x1, R0, P5 ;  /* 0x0000000103037824 */ /* 0x000fe200028e0600 */
[----:B------:R-:W-:Y:S01]  /*5cf0*/  ISETP.GE.U32.AND P1, PT, R2, UR4, PT ;  /* 0x0000000402007c0c */ /* 0x000fe2000bf26070 */
[----:B------:R-:W-:Y:S01]  /*5d00*/  IMAD R15, R11, -0x6, R6 ;  /* 0xfffffffa0b0f7824 */ /* 0x000fe200078e0206 */
[----:B------:R-:W-:Y:S01]  /*5d10*/  LOP3.LUT R12, R12, R5, RZ, 0x3c, !PT ;  /* 0x000000050c0c7212 */ /* 0x000fe200078e3cff */
[----:B------:R-:W-:Y:S01]  /*5d20*/  IMAD.MOV.U32 R6, RZ, RZ, -0x1 ;  /* 0xffffffffff067424 */ /* 0x000fe200078e00ff */
[----:B------:R-:W-:Y:S01]  /*5d30*/  ISETP.GE.U32.AND.EX P1, PT, R3, UR5, PT, P1 ;  /* 0x0000000503007c0c */ /* 0x000fe2000bf26110 */
[----:B------:R-:W-:Y:S01]  /*5d40*/  IMAD.MOV.U32 R5, RZ, RZ, -0x1 ;  /* 0xffffffffff057424 */ /* 0x000fe200078e00ff */
[----:B------:R-:W-:-:S02]  /*5d50*/  @P3 LOP3.LUT R12, R12, 0x1, R11, 0x78, !PT ;  /* 0x000000010c0c3812 */ /* 0x000fc400078e780b */
[----:B0-----:R-:W-:-:S09]  /*5d60*/  PRMT R10, RZ, 0x7610, R10 ;  /* 0x00007610ff0a7816 */ /* 0x001fd2000000000a */
[----:B------:R-:W-:Y:S05]  /*5d70*/  @P1 BRA `(.L_x_115) ;  /* 0x00000004004c1947 */ /* 0x000fea0003800000 */
[----:B------:R-:W0:Y:S01]  /*5d80*/  S2R R17, SR_CTAID.X ;  /* 0x0000000000117919 */ /* 0x000e220000002500 */
[----:B------:R-:W-:Y:S01]  /*5d90*/  ULDC.64 UR4, c[0x0][0x628] ;  /* 0x00018a0000047ab9 */ /* 0x000fe20000000a00 */
[----:B------:R-:W1:Y:S01]  /*5da0*/  LDC R18, c[0x0][0x144] ;  /* 0x00005100ff127b82 */ /* 0x000e620000000800 */
[----:B------:R-:W-:Y:S01]  /*5db0*/  ISETP.NE.U32.AND P1, PT, RZ, UR4, PT ;  /* 0x00000004ff007c0c */ /* 0x000fe2000bf25070 */
[----:B------:R-:W2:Y:S01]  /*5dc0*/  S2R R6, SR_CTAID.Y ;  /* 0x0000000000067919 */ /* 0x000ea20000002600 */
[----:B------:R-:W-:Y:S01]  /*5dd0*/  ULDC UR6, c[0x0][0x150] ;  /* 0x0000540000067ab9 */ /* 0x000fe20000000800 */
[----:B------:R-:W-:Y:S01]  /*5de0*/  ULDC UR7, c[0x0][0x630] ;  /* 0x00018c0000077ab9 */ /* 0x000fe20000000800 */
[----:B------:R-:W-:Y:S01]  /*5df0*/  ISETP.NE.AND.EX P1, PT, RZ, UR5, PT, P1 ;  /* 0x00000005ff007c0c */ /* 0x000fe2000bf25310 */
[----:B------:R-:W-:Y:S01]  /*5e00*/  IMAD.MOV.U32 R4, RZ, RZ, R2 ;  /* 0x000000ffff047224 */ /* 0x000fe200078e0002 */
[----:B0-----:R-:W-:-:S05]  /*5e10*/  I2FP.F32.U32 R5, R17 ;  /* 0x0000001100057245 */ /* 0x001fca0000201000 */
[----:B------:R-:W-:Y:S01]  /*5e20*/  FMUL R20, R5, UR6 ;  /* 0x0000000605147c20 */ /* 0x000fe20008400000 */
[----:B------:R-:W-:-:S05]  /*5e30*/  IMAD.MOV.U32 R5, RZ, RZ, R3 ;  /* 0x000000ffff057224 */ /* 0x000fca00078e0003 */
[----:B--2---:R-:W-:Y:S05]  /*5e40*/  @!P1 BRA `(.L_x_116) ;  /* 0x0000000000289947 */ /* 0x004fea0003800000 */
[----:B------:R-:W-:Y:S02]  /*5e50*/  ULDC UR6, c[0x0][0x634] ;  /* 0x00018d0000067ab9 */ /* 0x000fe40000000800 */
[----:B------:R-:W-:-:S05]  /*5e60*/  IADD3 R5, P1, R2, UR6, RZ ;  /* 0x0000000602057c10 */ /* 0x000fca000ff3e0ff */
[----:B------:R-:W-:-:S04]  /*5e70*/  IMAD.X R19, RZ, RZ, R3, P1 ;  /* 0x000000ffff137224 */ /* 0x000fc800008e0603 */
[----:B------:R-:W-:-:S04]  /*5e80*/  IMAD.WIDE.U32 R10, R19, UR4, RZ ;  /* 0x00000004130a7c25 */ /* 0x000fc8000f8e00ff */
[----:B------:R-:W-:-:S04]  /*5e90*/  IMAD.WIDE.U32 R10, P1, R5, UR5, R10 ;  /* 0x00000005050a7c25 */ /* 0x000fc8000f82000a */
[----:B------:R-:W-:-:S04]  /*5ea0*/  IMAD.WIDE.U32 R4, R5, UR4, RZ ;  /* 0x0000000405047c25 */ /* 0x000fc8000f8e00ff */
[----:B------:R-:W-:Y:S01]  /*5eb0*/  IMAD.MOV.U32 R4, RZ, RZ, R11 ;  /* 0x000000ffff047224 */ /* 0x000fe200078e000b */
[----:B------:R-:W-:Y:S01]  /*5ec0*/  IADD3 RZ, P3, R5, R10, RZ ;  /* 0x0000000a05ff7210 */ /* 0x000fe20007f7e0ff */
[----:B------:R-:W-:-:S04]  /*5ed0*/  IMAD.X R5, RZ, RZ, RZ, P1 ;  /* 0x000000ffff057224 */ /* 0x000fc800008e06ff */
[----:B------:R-:W-:-:S08]  /*5ee0*/  IMAD.WIDE.U32.X R4, R19, UR5, R4, P3 ;  /* 0x0000000513047c25 */ /* 0x000fd000098e0404 */
.L_x_116:
[--C-:B------:R-:W-:Y:S01]  /*5ef0*/  SHF.R.U64 R16, R4, UR7, R5.reuse ;  /* 0x0000000704107c19 */ /* 0x100fe20008001205 */
[----:B------:R-:W0:Y:S01]  /*5f00*/  F2I.U32.TRUNC.NTZ R20, R20 ;  /* 0x0000001400147305 */ /* 0x000e22000020f000 */
[----:B------:R-:W-:Y:S01]  /*5f10*/  SHF.R.U32.HI R4, RZ, UR7, R5 ;  /* 0x00000007ff047c19 */ /* 0x000fe20008011605 */
[----:B------:R-:W-:Y:S01]  /*5f20*/  ULDC.64 UR4, c[0x0][0x620] ;  /* 0x0001880000047ab9 */ /* 0x000fe20000000a00 */
[----:B------:R-:W-:Y:S01]  /*5f30*/  IADD3 R11, P1, RZ, -R16, RZ ;  /* 0x80000010ff0b7210 */ /* 0x000fe20007f3e0ff */
[----:B------:R-:W-:Y:S01]  /*5f40*/  ULDC.64 UR6, c[0x0][0x640] ;  /* 0x0001900000067ab9 */ /* 0x000fe20000000a00 */
[----:B------:R-:W2:Y:S03]  /*5f50*/  LDC R21, c[0x0][0x148] ;  /* 0x00005200ff157b82 */ /* 0x000ea60000000800 */
[----:B------:R-:W-:Y:S01]  /*5f60*/  IMAD.X R4, RZ, RZ, ~R4, P1 ;  /* 0x000000ffff047224 */ /* 0x000fe200008e0e04 */
[----:B------:R-:W-:-:S03]  /*5f70*/  ISETP.NE.U32.AND P1, PT, RZ, UR6, PT ;  /* 0x00000006ff007c0c */ /* 0x000fc6000bf25070 */
[----:B------:R-:W-:Y:S01]  /*5f80*/  IMAD R10, R4, UR4, RZ ;  /* 0x00000004040a7c24 */ /* 0x000fe2000f8e02ff */
[----:B------:R-:W-:Y:S01]  /*5f90*/  ISETP.NE.AND.EX P1, PT, RZ, UR7, PT, P1 ;  /* 0x00000007ff007c0c */ /* 0x000fe2000bf25310 */
[----:B------:R-:W-:Y:S01]  /*5fa0*/  IMAD.WIDE.U32 R4, R11, UR4, R2 ;  /* 0x000000040b047c25 */ /* 0x000fe2000f8e0002 */
[----:B------:R-:W-:-:S03]  /*5fb0*/  ULDC UR4, c[0x0][0x618] ;  /* 0x0001860000047ab9 */ /* 0x000fc60000000800 */
[----:B------:R-:W-:Y:S01]  /*5fc0*/  IMAD R11, R11, UR5, R10 ;  /* 0x000000050b0b7c24 */ /* 0x000fe2000f8e020a */
[----:B------:R-:W-:Y:S01]  /*5fd0*/  ULDC UR5, c[0x0][0x154] ;  /* 0x0000550000057ab9 */ /* 0x000fe20000000800 */
[----:B0-----:R-:W-:Y:S02]  /*5fe0*/  IMAD.MOV R10, RZ, RZ, -R20 ;  /* 0x000000ffff0a7224 */ /* 0x001fe400078e0a14 */
[----:B------:R-:W-:Y:S02]  /*5ff0*/  IMAD.IADD R5, R5, 0x1, R11 ;  /* 0x0000000105057824 */ /* 0x000fe400078e020b */
[----:B-1----:R-:W-:Y:S01]  /*6000*/  IMAD R17, R18, R10, R17 ;  /* 0x0000000a12117224 */ /* 0x002fe200078e0211 */
[----:B------:R-:W-:Y:S02]  /*6010*/  I2FP.F32.U32 R10, R6 ;  /* 0x00000006000a7245 */ /* 0x000fe40000201000 */
[--C-:B------:R-:W-:Y:S02]  /*6020*/  SHF.R.U64 R18, R4, UR4, R5.reuse ;  /* 0x0000000404127c19 */ /* 0x100fe40008001205 */
[----:B------:R-:W-:Y:S01]  /*6030*/  SHF.R.U32.HI R5, RZ, UR4, R5 ;  /* 0x00000004ff057c19 */ /* 0x000fe20008011605 */
[----:B------:R-:W-:Y:S01]  /*6040*/  FMUL R10, R10, UR5 ;  /* 0x000000050a0a7c20 */ /* 0x000fe20008400000 */
[----:B------:R-:W-:-:S02]  /*6050*/  ULDC UR4, c[0x0][0x608] ;  /* 0x0001820000047ab9 */ /* 0x000fc40000000800 */
[--C-:B------:R-:W-:Y:S01]  /*6060*/  SHF.R.U64 R20, R18, UR4, R5.reuse ;  /* 0x0000000412147c19 */ /* 0x100fe20008001205 */
[----:B------:R0:W1:Y:S01]  /*6070*/  F2I.U32.TRUNC.NTZ R22, R10 ;  /* 0x0000000a00167305 */ /* 0x000062000020f000 */
[----:B------:R-:W-:Y:S01]  /*6080*/  SHF.R.U32.HI R5, RZ, UR4, R5 ;  /* 0x00000004ff057c19 */ /* 0x000fe20008011605 */
[----:B------:R-:W-:-:S03]  /*6090*/  ULDC UR4, c[0x0][0x658] ;  /* 0x0001960000047ab9 */ /* 0x000fc60000000800 */
[--C-:B------:R-:W-:Y:S02]  /*60a0*/  SHF.R.U64 R19, R20, UR4, R5.reuse ;  /* 0x0000000414137c19 */ /* 0x100fe40008001205 */
[----:B------:R-:W-:-:S03]  /*60b0*/  SHF.R.U32.HI R23, RZ, UR4, R5 ;  /* 0x00000004ff177c19 */ /* 0x000fc60008011605 */
[----:B------:R-:W-:Y:S02]  /*60c0*/  IMAD.MOV.U32 R4, RZ, RZ, R19 ;  /* 0x000000ffff047224 */ /* 0x000fe400078e0013 */
[----:B------:R-:W-:Y:S01]  /*60d0*/  IMAD.MOV.U32 R5, RZ, RZ, R23 ;  /* 0x000000ffff057224 */ /* 0x000fe200078e0017 */
[----:B0-----:R-:W-:Y:S06]  /*60e0*/  @!P1 BRA `(.L_x_117) ;  /* 0x0000000000289947 */ /* 0x001fec0003800000 */
        /* <DEDUP_REMOVED lines=10> */
.L_x_117:
[----:B------:R-:W-:Y:S01]  /*6190*/  ULDC UR4, c[0x0][0x648] ;  /* 0x0001920000047ab9 */ /* 0x000fe20000000800 */
[----:B-1----:R-:W-:Y:S01]  /*61a0*/  IMAD.MOV R22, RZ, RZ, -R22 ;  /* 0x000000ffff167224 */ /* 0x002fe200078e0a16 */
[----:B------:R-:W-:Y:S01]  /*61b0*/  SHF.R.U64 R5, R4, UR4, R5 ;  /* 0x0000000404057c19 */ /* 0x000fe20008001205 */
[----:B------:R-:W-:Y:S01]  /*61c0*/  ULDC UR4, c[0x0][0x638] ;  /* 0x00018e0000047ab9 */ /* 0x000fe20000000800 */
[----:B------:R-:W-:Y:S01]  /*61d0*/  LOP3.LUT R4, R20, UR17, RZ, 0xc0, !PT ;  /* 0x0000001114047c12 */ /* 0x000fe2000f8ec0ff */
[----:B--2---:R-:W-:Y:S01]  /*61e0*/  @P4 IMAD R17, R21, R22, R6 ;  /* 0x0000001615114224 */ /* 0x004fe200078e0206 */
[----:B------:R-:W-:Y:S01]  /*61f0*/  LOP3.LUT R18, R18, UR16, RZ, 0xc0, !PT ;  /* 0x0000001012127c12 */ /* 0x000fe2000f8ec0ff */
[----:B------:R-:W-:Y:S01]  /*6200*/  IMAD.MOV R6, RZ, RZ, -R5 ;  /* 0x000000ffff067224 */ /* 0x000fe200078e0a05 */
[----:B------:R-:W-:Y:S01]  /*6210*/  ULDC UR5, c[0x0][0x610] ;  /* 0x0001840000057ab9 */ /* 0x000fe20000000800 */
[----:B------:R-:W-:Y:S02]  /*6220*/  IMAD R4, R5, UR18, R4 ;  /* 0x0000001205047c24 */ /* 0x000fe4000f8e0204 */
[----:B------:R-:W-:Y:S01]  /*6230*/  IMAD R19, R6, UR4, R19 ;  /* 0x0000000406137c24 */ /* 0x000fe2000f8e0213 */
[----:B------:R-:W-:Y:S01]  /*6240*/  ULDC UR4, c[0x0][0x600] ;  /* 0x0001800000047ab9 */ /* 0x000fe20000000800 */
[----:B------:R-:W-:-:S02]  /*6250*/  IMAD R17, R4, UR5, R17 ;  /* 0x0000000504117c24 */ /* 0x000fc4000f8e0211 */
[----:B------:R-:W-:Y:S02]  /*6260*/  IMAD R6, R19, UR4, R18 ;  /* 0x0000000413067c24 */ /* 0x000fe4000f8e0212 */
[----:B------:R-:W-:Y:S02]  /*6270*/  IMAD.MOV.U32 R10, RZ, RZ, 0x1 ;  /* 0x00000001ff0a7424 */ /* 0x000fe400078e00ff */
[----:B------:R-:W-:Y:S01]  /*6280*/  IMAD.MOV.U32 R5, RZ, RZ, R16 ;  /* 0x000000ffff057224 */ /* 0x000fe200078e0010 */
[----:B------:R-:W-:Y:S02]  /*6290*/  SEL R4, R6, R17, !P4 ;  /* 0x0000001106047207 */ /* 0x000fe40006000000 */
[----:B------:R-:W-:-:S07]  /*62a0*/  SEL R6, R17, R6, !P4 ;  /* 0x0000000611067207 */ /* 0x000fce0006000000 */
.L_x_115:
[----:B------:R-:W-:Y:S05]  /*62b0*/  BSYNC B1 ;  /* 0x0000000000017941 */ /* 0x000fea0003800000 */
.L_x_114:
[----:B------:R-:W-:-:S13]  /*62c0*/  LOP3.LUT P1, RZ, R10, 0xff, RZ, 0xc0, !PT ;  /* 0x000000ff0aff7812 */ /* 0x000fda000782c0ff */
[----:B------:R-:W-:Y:S05]  /*62d0*/  @P1 BRA `(.L_x_118) ;  /* 0xfffffff4004c1947 */ /* 0x000fea000383ffff */
[----:B------:R-:W-:Y:S05]  /*62e0*/  BSYNC B0 ;  /* 0x0000000000007941 */ /* 0x000fea0003800000 */
.L_x_106:
[----:B------:R-:W-:-:S03]  /*62f0*/  UMOV UR4, 0xffffffff ;  /* 0xffffffff00047882 */ /* 0x000fc60000000000 */
[----:B------:R-:W-:Y:S05]  /*6300*/  BRA.DIV UR4, `(.L_x_119) ;  /* 0x0000000604947947 */ /* 0x000fea000b800000 */
[----:B------:R-:W-:-:S13]  /*6310*/  ELECT P0, URZ, PT ;  /* 0x00000000003f782f */ /* 0x000fda0003800000 */
.L_x_137:
[----:B------:R-:W-:Y:S04]  /*6320*/  BSSY B0, `(.L_x_120) ;  /* 0x000003d000007945 */ /* 0x000fe80003800000 */
[----:B------:R-:W-:Y:S05]  /*6330*/  @!P0 BRA `(.L_x_121) ;  /* 0x0000000000ec8947 */ /* 0x000fea0003800000 */
[----:B------:R-:W-:-:S04]  /*6340*/  LOP3.LUT R7, R7, 0x2, RZ, 0xfc, !PT ;  /* 0x0000000207077812 */ /* 0x000fc800078efcff */
[----:B------:R-:W-:-:S13]  /*6350*/  ISETP.NE.AND P0, PT, R7, 0x3, PT ;  /* 0x000000030700780c */ /* 0x000fda0003f05270 */
[----:B------:R-:W-:Y:S05]  /*6360*/  @!P0 BRA `(.L_x_122) ;  /* 0x0000000000048947 */ /* 0x000fea0003800000 */
[----:B------:R-:W-:Y:S01]  /*6370*/  BPT.TRAP 0x1 ;  /* 0x000000040000795c */ /* 0x000fe20000300000 */
.L_x_122:
[----:B------:R-:W0:Y:S01]  /*6380*/  S2R R3, SR_CgaCtaId ;  /* 0x0000000000037919 */ /* 0x000e220000008800 */
[----:B------:R-:W-:Y:S02]  /*6390*/  MOV R0, 0x400 ;  /* 0x0000040000007802 */ /* 0x000fe40000000f00 */
[----:B------:R-:W-:Y:S02]  /*63a0*/  SHF.L.U32 R2, R12, 0x1f, RZ ;  /* 0x0000001f0c027819 */ /* 0x000fe400000006ff */
[----:B0-----:R-:W-:-:S05]  /*63b0*/  LEA R0, R3, R0, 0x18 ;  /* 0x0000000003007211 */ /* 0x001fca00078ec0ff */
[----:B------:R-:W-:-:S04]  /*63c0*/  VIADD R0, R0, 0x30 ;  /* 0x0000003000007836 */ /* 0x000fc80000000000 */
[C---:B------:R-:W-:Y:S02]  /*63d0*/  IMAD R5, R15.reuse, 0x8, R0 ;  /* 0x000000080f057824 */ /* 0x040fe400078e0200 */
[----:B------:R-:W-:Y:S02]  /*63e0*/  VIADD R15, R15, 0x1 ;  /* 0x000000010f0f7836 */ /* 0x000fe40000000000 */
[----:B------:R-:W0:Y:S03]  /*63f0*/  SYNCS.PHASECHK.TRANS64.TRYWAIT P0, [R5+URZ], R2 ;  /* 0x00000002050075a7 */ /* 0x000e26000800017f */
[----:B------:R-:W-:-:S04]  /*6400*/  ISETP.NE.AND P1, PT, R15, 0x6, PT ;  /* 0x000000060f00780c */ /* 0x000fc80003f25270 */
[----:B------:R-:W-:Y:S02]  /*6410*/  SEL R3, RZ, 0x1, P1 ;  /* 0x00000001ff037807 */ /* 0x000fe40000800000 */
[----:B------:R-:W-:Y:S02]  /*6420*/  SEL R15, R15, RZ, P1 ;  /* 0x000000ff0f0f7207 */ /* 0x000fe40000800000 */
[----:B------:R-:W-:-:S03]  /*6430*/  LOP3.LUT R12, R12, R3, RZ, 0x3c, !PT ;  /* 0x000000030c0c7212 */ /* 0x000fc600078e3cff */
[----:B------:R-:W-:Y:S01]  /*6440*/  IMAD R7, R15, 0x8, R0 ;  /* 0x000000080f077824 */ /* 0x000fe200078e0200 */
[----:B------:R-:W-:Y:S01]  /*6450*/  SHF.L.U32 R4, R12, 0x1f, RZ ;  /* 0x0000001f0c047819 */ /* 0x000fe200000006ff */
[----:B0-----:R-:W-:Y:S06]  /*6460*/  @!P0 BRA `(.L_x_123) ;  /* 0x0000000400608947 */ /* 0x001fec0003800000 */
.L_x_138:
[----:B------:R-:W1:Y:S01]  /*6470*/  SYNCS.PHASECHK.TRANS64.TRYWAIT P0, [R7+URZ], R4 ;  /* 0x00000004070075a7 */ /* 0x000e62000800017f */
[----:B0-----:R-:W-:-:S05]  /*6480*/  VIADD R2, R15, 0x1 ;  /* 0x000000010f027836 */ /* 0x001fca0000000000 */
[----:B------:R-:W-:-:S04]  /*6490*/  ISETP.NE.AND P1, PT, R2, 0x6, PT ;  /* 0x000000060200780c */ /* 0x000fc80003f25270 */
[----:B------:R-:W-:Y:S02]  /*64a0*/  SEL R3, RZ, 0x1, P1 ;  /* 0x00000001ff037807 */ /* 0x000fe40000800000 */
[----:B------:R-:W-:Y:S02]  /*64b0*/  SEL R9, R2, RZ, P1 ;  /* 0x000000ff02097207 */ /* 0x000fe40000800000 */
[----:B------:R-:W-:-:S03]  /*64c0*/  LOP3.LUT R12, R12, R3, RZ, 0x3c, !PT ;  /* 0x000000030c0c7212 */ /* 0x000fc600078e3cff */
[----:B------:R-:W-:Y:S01]  /*64d0*/  IMAD R6, R9, 0x8, R0 ;  /* 0x0000000809067824 */ /* 0x000fe200078e0200 */
[----:B------:R-:W-:Y:S01]  /*64e0*/  SHF.L.U32 R5, R12, 0x1f, RZ ;  /* 0x0000001f0c057819 */ /* 0x000fe200000006ff */
[----:B-1----:R-:W-:Y:S06]  /*64f0*/  @!P0 BRA `(.L_x_124) ;  /* 0x0000000400508947 */ /* 0x002fec0003800000 */
.L_x_139:
[----:B------:R-:W1:Y:S01]  /*6500*/  SYNCS.PHASECHK.TRANS64.TRYWAIT P0, [R6+URZ], R5 ;  /* 0x00000005060075a7 */ /* 0x000e62000800017f */
[----:B------:R-:W-:-:S05]  /*6510*/  VIADD R2, R9, 0x1 ;  /* 0x0000000109027836 */ /* 0x000fca0000000000 */
[----:B------:R-:W-:-:S04]  /*6520*/  ISETP.NE.AND P1, PT, R2, 0x6, PT ;  /* 0x000000060200780c */ /* 0x000fc80003f25270 */
[----:B------:R-:W-:Y:S02]  /*6530*/  SEL R3, RZ, 0x1, P1 ;  /* 0x00000001ff037807 */ /* 0x000fe40000800000 */
[----:B0-----:R-:W-:Y:S02]  /*6540*/  SEL R7, R2, RZ, P1 ;  /* 0x000000ff02077207 */ /* 0x001fe40000800000 */
[----:B------:R-:W-:-:S03]  /*6550*/  LOP3.LUT R12, R12, R3, RZ, 0x3c, !PT ;  /* 0x000000030c0c7212 */ /* 0x000fc600078e3cff */
[----:B------:R-:W-:Y:S01]  /*6560*/  IMAD R9, R7, 0x8, R0 ;  /* 0x0000000807097824 */ /* 0x000fe200078e0200 */
[----:B------:R-:W-:Y:S01]  /*6570*/  SHF.L.U32 R4, R12, 0x1f, RZ ;  /* 0x0000001f0c047819 */ /* 0x000fe200000006ff */
[----:B-1----:R-:W-:Y:S06]  /*6580*/  @!P0 BRA `(.L_x_125) ;  /* 0x0000000400408947 */ /* 0x002fec0003800000 */
.L_x_140:
[----:B------:R-:W1:Y:S01]  /*6590*/  SYNCS.PHASECHK.TRANS64.TRYWAIT P0, [R9+URZ], R4 ;  /* 0x00000004090075a7 */ /* 0x000e62000800017f */
[----:B------:R-:W-:-:S05]  /*65a0*/  VIADD R2, R7, 0x1 ;  /* 0x0000000107027836 */ /* 0x000fca0000000000 */
[----:B------:R-:W-:-:S04]  /*65b0*/  ISETP.NE.AND P1, PT, R2, 0x6, PT ;  /* 0x000000060200780c */ /* 0x000fc80003f25270 */
[----:B------:R-:W-:Y:S02]  /*65c0*/  SEL R3, RZ, 0x1, P1 ;  /* 0x00000001ff037807 */ /* 0x000fe40000800000 */
[----:B------:R-:W-:Y:S02]  /*65d0*/  SEL R7, R2, RZ, P1 ;  /* 0x000000ff02077207 */ /* 0x000fe40000800000 */
[----:B------:R-:W-:-:S03]  /*65e0*/  LOP3.LUT R11, R12, R3, RZ, 0x3c, !PT ;  /* 0x000000030c0b7212 */ /* 0x000fc600078e3cff */
[----:B0-----:R-:W-:Y:S01]  /*65f0*/  IMAD R6, R7, 0x8, R0 ;  /* 0x0000000807067824 */ /* 0x001fe200078e0200 */
[----:B------:R-:W-:Y:S01]  /*6600*/  SHF.L.U32 R5, R11, 0x1f, RZ ;  /* 0x0000001f0b057819 */ /* 0x000fe200000006ff */
[----:B-1----:R-:W-:Y:S06]  /*6610*/  @!P0 BRA `(.L_x_126) ;  /* 0x0000000400308947 */ /* 0x002fec0003800000 */
.L_x_141:
[----:B------:R-:W1:Y:S01]  /*6620*/  SYNCS.PHASECHK.TRANS64.TRYWAIT P0, [R6+URZ], R5 ;  /* 0x00000005060075a7 */ /* 0x000e62000800017f */
[----:B------:R-:W-:-:S05]  /*6630*/  VIADD R2, R7, 0x1 ;  /* 0x0000000107027836 */ /* 0x000fca0000000000 */
[----:B------:R-:W-:-:S04]  /*6640*/  ISETP.NE.AND P1, PT, R2, 0x6, PT ;  /* 0x000000060200780c */ /* 0x000fc80003f25270 */
[----:B0-----:R-:W-:Y:S02]  /*6650*/  SEL R4, RZ, 0x1, P1 ;  /* 0x00000001ff047807 */ /* 0x001fe40000800000 */
[----:B------:R-:W-:Y:S02]  /*6660*/  SEL R3, R2, RZ, P1 ;  /* 0x000000ff02037207 */ /* 0x000fe40000800000 */
[----:B------:R-:W-:Y:S01]  /*6670*/  LOP3.LUT R4, R11, R4, RZ, 0x3c, !PT ;  /* 0x000000040b047212 */ /* 0x000fe200078e3cff */
[----:B-1----:R-:W-:Y:S06]  /*6680*/  @!P0 BRA `(.L_x_127) ;  /* 0x0000000400288947 */ /* 0x002fec0003800000 */
.L_x_142:
[----:B------:R-:W-:Y:S01]  /*6690*/  IMAD R3, R3, 0x8, R0 ;  /* 0x0000000803037824 */ /* 0x000fe200078e0200 */
[----:B------:R-:W-:-:S07]  /*66a0*/  SHF.L.U32 R0, R4, 0x1f, RZ ;  /* 0x0000001f04007819 */ /* 0x000fce00000006ff */
.L_x_128:
[----:B-1----:R1:W2:Y:S02]  /*66b0*/  SYNCS.PHASECHK.TRANS64.TRYWAIT P0, [R3+URZ], R0 ;  /* 0x00000000030075a7 */ /* 0x0022a4000800017f */
[----:B--2---:R-:W-:Y:S05]  /*66c0*/  @!P0 NANOSLEEP.SYNCS 0x989680 ;  /* 0x009896800000895d */ /* 0x004fea0003900000 */
[----:B------:R-:W2:Y:S02]  /*66d0*/  @!P0 SYNCS.PHASECHK.TRANS64 P0, [R3+URZ], R0 ;  /* 0x00000000030085a7 */ /* 0x000ea4000800007f */
[----:B--2---:R-:W-:Y:S05]  /*66e0*/  @!P0 BRA `(.L_x_128) ;  /* 0xfffffffc00f08947 */ /* 0x004fea000383ffff */
.L_x_121:
[----:B------:R-:W-:Y:S05]  /*66f0*/  BSYNC B0 ;  /* 0x0000000000007941 */ /* 0x000fea0003800000 */
.L_x_120:
[----:B------:R-:W-:Y:S05]  /*6700*/  EXIT ;  /* 0x000000000000794d */ /* 0x000fea0003800000 */
.L_x_15:
[----:B0-----:R-:W-:-:S04]  /*6710*/  IMAD.U32 R15, RZ, RZ, UR11 ;  /* 0x0000000bff0f7e24 */ /* 0x001fc8000f8e00ff */
[----:B------:R0:W1:Y:S03]  /*6720*/  SYNCS.PHASECHK.TRANS64.TRYWAIT P0, [R15+URZ+-0x8], R14 ;  /* 0xfffff80e0f0075a7 */ /* 0x000066000800017f */
[----:B-1----:R-:W-:Y:S05]  /*6730*/  @!P0 NANOSLEEP.SYNCS 0x989680 ;  /* 0x009896800000895d */ /* 0x002fea0003900000 */
[----:B------:R-:W1:Y:S02]  /*6740*/  @!P0 SYNCS.PHASECHK.TRANS64 P0, [R15+URZ+-0x8], R14 ;  /* 0xfffff80e0f0085a7 */ /* 0x000e64000800007f */
[----:B-1----:R-:W-:Y:S05]  /*6750*/  @!P0 BRA `(.L_x_15) ;  /* 0xfffffffc00ec8947 */ /* 0x002fea000383ffff */
[----:B------:R-:W-:Y:S05]  /*6760*/  BRA `(.L_x_129) ;  /* 0xffffffac00687947 */ /* 0x000fea000383ffff */
.L_x_20:
[----:B-1----:R-:W-:-:S04]  /*6770*/  IMAD.U32 R15, RZ, RZ, UR6 ;  /* 0x00000006ff0f7e24 */ /* 0x002fc8000f8e00ff */
[----:B------:R1:W2:Y:S03]  /*6780*/  SYNCS.PHASECHK.TRANS64.TRYWAIT P0, [R15+URZ], R14 ;  /* 0x0000000e0f0075a7 */ /* 0x0002a6000800017f */
[----:B--2---:R-:W-:Y:S05]  /*6790*/  @!P0 NANOSLEEP.SYNCS 0x989680 ;  /* 0x009896800000895d */ /* 0x004fea0003900000 */
[----:B------:R-:W2:Y:S02]  /*67a0*/  @!P0 SYNCS.PHASECHK.TRANS64 P0, [R15+URZ], R14 ;  /* 0x0000000e0f0085a7 */ /* 0x000ea4000800007f */
[----:B--2---:R-:W-:Y:S05]  /*67b0*/  @!P0 BRA `(.L_x_20) ;  /* 0xfffffffc00ec8947 */ /* 0x004fea000383ffff */
[----:B------:R-:W-:Y:S05]  /*67c0*/  BRA `(.L_x_19) ;  /* 0xffffffb000107947 */ /* 0x000fea000383ffff */
.L_x_26:
[----:B-1----:R-:W-:-:S04]  /*67d0*/  IMAD.U32 R16, RZ, RZ, UR16 ;  /* 0x00000010ff107e24 */ /* 0x002fc8000f8e00ff */
[----:B------:R1:W2:Y:S03]  /*67e0*/  SYNCS.PHASECHK.TRANS64.TRYWAIT P0, [R16+URZ], R15 ;  /* 0x0000000f100075a7 */ /* 0x0002a6000800017f */
[----:B--2---:R-:W-:Y:S05]  /*67f0*/  @!P0 NANOSLEEP.SYNCS 0x989680 ;  /* 0x009896800000895d */ /* 0x004fea0003900000 */
[----:B------:R-:W2:Y:S02]  /*6800*/  @!P0 SYNCS.PHASECHK.TRANS64 P0, [R16+URZ], R15 ;  /* 0x0000000f100085a7 */ /* 0x000ea4000800007f */
[----:B--2---:R-:W-:Y:S05]  /*6810*/  @!P0 BRA `(.L_x_26) ;  /* 0xfffffffc00ec8947 */ /* 0x004fea000383ffff */
[----:B------:R-:W-:Y:S05]  /*6820*/  BRA `(.L_x_25) ;  /* 0xffffffb400947947 */ /* 0x000fea000383ffff */
.L_x_34:
[----:B0-----:R-:W-:-:S04]  /*6830*/  IMAD.U32 R15, RZ, RZ, UR11 ;  /* 0x0000000bff0f7e24 */ /* 0x001fc8000f8e00ff */
[----:B------:R0:W1:Y:S03]  /*6840*/  SYNCS.PHASECHK.TRANS64.TRYWAIT P0, [R15+URZ+0x8], R14 ;  /* 0x0000080e0f0075a7 */ /* 0x000066000800017f */
[----:B-1----:R-:W-:Y:S05]  /*6850*/  @!P0 NANOSLEEP.SYNCS 0x989680 ;  /* 0x009896800000895d */ /* 0x002fea0003900000 */
[----:B------:R-:W1:Y:S02]  /*6860*/  @!P0 SYNCS.PHASECHK.TRANS64 P0, [R15+URZ+0x8], R14 ;  /* 0x0000080e0f0085a7 */ /* 0x000e64000800007f */
[----:B-1----:R-:W-:Y:S05]  /*6870*/  @!P0 BRA `(.L_x_34) ;  /* 0xfffffffc00ec8947 */ /* 0x002fea000383ffff */
[----:B------:R-:W-:Y:S05]  /*6880*/  BRA `(.L_x_130) ;  /* 0xffffffbc00fc7947 */ /* 0x000fea000383ffff */
.L_x_107:
[----:B------:R-:W-:Y:S01]  /*6890*/  BSSY B1, `(.L_x_131) ;  /* 0x0000006000017945 */ /* 0x000fe20003800000 */
[----:B------:R-:W-:-:S07]  /*68a0*/  IMAD.MOV.U32 R10, RZ, RZ, -0x1 ;  /* 0xffffffffff0a7424 */ /* 0x000fce00078e00ff */
[----:B------:R-:W-:Y:S05]  /*68b0*/  WARPSYNC.COLLECTIVE R10, `(.L_x_132) ;  /* 0x000000000a0c7348 */ /* 0x000fea0003c00000 */
[----:B------:R-:W-:Y:S02]  /*68c0*/  ELECT P1, UR62, PT ;  /* 0x00000000003e782f */ /* 0x000fe40003820000 */
[----:B------:R-:W-:Y:S01]  /*68d0*/  MOV R10, UR62 ;  /* 0x0000003e000a7c02 */ /* 0x000fe20008000f00 */
[----:B------:R-:W-:Y:S10]  /*68e0*/  ENDCOLLECTIVE ;  /* 0x000000000000791b */ /* 0x000ff40003800000 */
.L_x_132:
[----:B------:R-:W-:Y:S05]  /*68f0*/  BSYNC B1 ;  /* 0x0000000000017941 */ /* 0x000fea0003800000 */
.L_x_131:
[----:B------:R-:W-:Y:S05]  /*6900*/  BRA `(.L_x_133) ;  /* 0xffffffec00cc7947 */ /* 0x000fea000383ffff */
.L_x_110:
[----:B-1----:R1:W2:Y:S02]  /*6910*/  SYNCS.PHASECHK.TRANS64.TRYWAIT P1, [R19+URZ+0x30], R10 ;  /* 0x0000300a130075a7 */ /* 0x0022a4000802017f */
[----:B--2---:R-:W-:Y:S05]  /*6920*/  @!P1 NANOSLEEP.SYNCS 0x989680 ;  /* 0x009896800000995d */ /* 0x004fea0003900000 */
[----:B------:R-:W2:Y:S02]  /*6930*/  @!P1 SYNCS.PHASECHK.TRANS64 P1, [R19+URZ+0x30], R10 ;  /* 0x0000300a130095a7 */ /* 0x000ea4000802007f */
[----:B--2---:R-:W-:Y:S05]  /*6940*/  @!P1 BRA `(.L_x_110) ;  /* 0xfffffffc00f09947 */ /* 0x004fea000383ffff */
[----:B------:R-:W-:Y:S05]  /*6950*/  BRA `(.L_x_134) ;  /* 0xfffffff000007947 */ /* 0x000fea000383ffff */
.L_x_119:
[----:B------:R-:W-:Y:S01]  /*6960*/  BSSY B0, `(.L_x_135) ;  /* 0x0000006000007945 */ /* 0x000fe20003800000 */
[----:B------:R-:W-:-:S07]  /*6970*/  IMAD.MOV.U32 R10, RZ, RZ, -0x1 ;  /* 0xffffffffff0a7424 */ /* 0x000fce00078e00ff */
[----:B------:R-:W-:Y:S05]  /*6980*/  WARPSYNC.COLLECTIVE R10, `(.L_x_136) ;  /* 0x000000000a0c7348 */ /* 0x000fea0003c00000 */
[----:B------:R-:W-:Y:S02]  /*6990*/  ELECT P1, UR62, PT ;  /* 0x00000000003e782f */ /* 0x000fe40003820000 */
[----:B------:R-:W-:Y:S01]  /*69a0*/  MOV R10, UR62 ;  /* 0x0000003e000a7c02 */ /* 0x000fe20008000f00 */
[----:B------:R-:W-:Y:S10]  /*69b0*/  ENDCOLLECTIVE ;  /* 0x000000000000791b */ /* 0x000ff40003800000 */
.L_x_136:
[----:B------:R-:W-:Y:S05]  /*69c0*/  BSYNC B0 ;  /* 0x0000000000007941 */ /* 0x000fea0003800000 */
.L_x_135:
[----:B------:R-:W-:Y:S01]  /*69d0*/  PLOP3.LUT P0, PT, P1, PT, PT, 0x80, 0x0 ;  /* 0x000000000000781c */ /* 0x000fe20000f0f070 */
[----:B------:R-:W-:-:S12]  /*69e0*/  BRA `(.L_x_137) ;  /* 0xfffffff8004c7947 */ /* 0x000fd8000383ffff */
.L_x_123:
[----:B0-----:R0:W1:Y:S02]  /*69f0*/  SYNCS.PHASECHK.TRANS64.TRYWAIT P0, [R5+URZ], R2 ;  /* 0x00000002050075a7 */ /* 0x001064000800017f */
[----:B-1----:R-:W-:Y:S05]  /*6a00*/  @!P0 NANOSLEEP.SYNCS 0x989680 ;  /* 0x009896800000895d */ /* 0x002fea0003900000 */
[----:B------:R-:W1:Y:S02]  /*6a10*/  @!P0 SYNCS.PHASECHK.TRANS64 P0, [R5+URZ], R2 ;  /* 0x00000002050085a7 */ /* 0x000e64000800007f */
[----:B-1----:R-:W-:Y:S05]  /*6a20*/  @!P0 BRA `(.L_x_123) ;  /* 0xfffffffc00f08947 */ /* 0x002fea000383ffff */
[----:B------:R-:W-:Y:S05]  /*6a30*/  BRA `(.L_x_138) ;  /* 0xfffffff8008c7947 */ /* 0x000fea000383ffff */
.L_x_124:
[----:B0-----:R0:W1:Y:S02]  /*6a40*/  SYNCS.PHASECHK.TRANS64.TRYWAIT P0, [R7+URZ], R4 ;  /* 0x00000004070075a7 */ /* 0x001064000800017f */
[----:B-1----:R-:W-:Y:S05]  /*6a50*/  @!P0 NANOSLEEP.SYNCS 0x989680 ;  /* 0x009896800000895d */ /* 0x002fea0003900000 */
[----:B------:R-:W1:Y:S02]  /*6a60*/  @!P0 SYNCS.PHASECHK.TRANS64 P0, [R7+URZ], R4 ;  /* 0x00000004070085a7 */ /* 0x000e64000800007f */
[----:B-1----:R-:W-:Y:S05]  /*6a70*/  @!P0 BRA `(.L_x_124) ;  /* 0xfffffffc00f08947 */ /* 0x002fea000383ffff */
[----:B------:R-:W-:Y:S05]  /*6a80*/  BRA `(.L_x_139) ;  /* 0xfffffff8009c7947 */ /* 0x000fea000383ffff */
.L_x_125:
[----:B0-----:R0:W1:Y:S02]  /*6a90*/  SYNCS.PHASECHK.TRANS64.TRYWAIT P0, [R6+URZ], R5 ;  /* 0x00000005060075a7 */ /* 0x001064000800017f */
[----:B-1----:R-:W-:Y:S05]  /*6aa0*/  @!P0 NANOSLEEP.SYNCS 0x989680 ;  /* 0x009896800000895d */ /* 0x002fea0003900000 */
[----:B------:R-:W1:Y:S02]  /*6ab0*/  @!P0 SYNCS.PHASECHK.TRANS64 P0, [R6+URZ], R5 ;  /* 0x00000005060085a7 */ /* 0x000e64000800007f */
[----:B-1----:R-:W-:Y:S05]  /*6ac0*/  @!P0 BRA `(.L_x_125) ;  /* 0xfffffffc00f08947 */ /* 0x002fea000383ffff */
[----:B------:R-:W-:Y:S05]  /*6ad0*/  BRA `(.L_x_140) ;  /* 0xfffffff800ac7947 */ /* 0x000fea000383ffff */
.L_x_126:
[----:B0-----:R0:W1:Y:S02]  /*6ae0*/  SYNCS.PHASECHK.TRANS64.TRYWAIT P0, [R9+URZ], R4 ;  /* 0x00000004090075a7 */ /* 0x001064000800017f */
[----:B-1----:R-:W-:Y:S05]  /*6af0*/  @!P0 NANOSLEEP.SYNCS 0x989680 ;  /* 0x009896800000895d */ /* 0x002fea0003900000 */
[----:B------:R-:W1:Y:S02]  /*6b00*/  @!P0 SYNCS.PHASECHK.TRANS64 P0, [R9+URZ], R4 ;  /* 0x00000004090085a7 */ /* 0x000e64000800007f */
[----:B-1----:R-:W-:Y:S05]  /*6b10*/  @!P0 BRA `(.L_x_126) ;  /* 0xfffffffc00f08947 */ /* 0x002fea000383ffff */
[----:B------:R-:W-:Y:S05]  /*6b20*/  BRA `(.L_x_141) ;  /* 0xfffffff800bc7947 */ /* 0x000fea000383ffff */
.L_x_127:
[----:B0-----:R0:W1:Y:S02]  /*6b30*/  SYNCS.PHASECHK.TRANS64.TRYWAIT P0, [R6+URZ], R5 ;  /* 0x00000005060075a7 */ /* 0x001064000800017f */
[----:B-1----:R-:W-:Y:S05]  /*6b40*/  @!P0 NANOSLEEP.SYNCS 0x989680 ;  /* 0x009896800000895d */ /* 0x002fea0003900000 */
[----:B------:R-:W1:Y:S02]  /*6b50*/  @!P0 SYNCS.PHASECHK.TRANS64 P0, [R6+URZ], R5 ;  /* 0x00000005060085a7 */ /* 0x000e64000800007f */
[----:B-1----:R-:W-:Y:S05]  /*6b60*/  @!P0 BRA `(.L_x_127) ;  /* 0xfffffffc00f08947 */ /* 0x002fea000383ffff */
[----:B------:R-:W-:Y:S05]  /*6b70*/  BRA `(.L_x_142) ;  /* 0xfffffff800c47947 */ /* 0x000fea000383ffff */
.L_x_143:
[----:B------:R-:W-:-:S00]  /*6b80*/  BRA `(.L_x_143) ;  /* 0xfffffffc00fc7947 */ /* 0x000fc0000383ffff */
[----:B------:R-:W-:-:S00]  /*6b90*/  NOP ;  /* 0x0000000000007918 */ /* 0x000fc00000000000 */
        /* <DEDUP_REMOVED lines=14> */
.L_x_144:


//--------------------- .nv.shared._ZN7cutlass13device_kernelINS_4gemm6kernel13GemmUniversalIN4cute5tupleIJiiiiEEENS1_10collective13CollectiveMmaINS1_37MainloopSm90TmaGmmaWarpSpecializedFP8ILi6ENS5_IJNS4_1CILi1EEESB_SB_EEENS1_32KernelTmaWarpSpecializedPingpongEEENS5_IJNSA_ILi64EEESF_NSA_ILi128EEEEEENS_12float_e4m3_tENS5_IJlSB_lEEESI_SJ_NS4_8TiledMMAINS4_8MMA_AtomIJNS4_4SM904GMMA30MMA_64x64x32_F32E4M3E4M3_SS_TNILNSN_7ScaleInE1ELSP_1EEEEEENS4_6LayoutISC_NS5_IJNSA_ILi0EEEST_ST_EEEEENS5_IJNS4_10UnderscoreESW_SW_EEEEENS4_13SM90_TMA_LOADENS4_14ComposedLayoutINS4_7SwizzleILi3ELi4ELi3EEENS4_18smem_ptr_flag_bitsILi8EEENSS_INS5_IJNSA_ILi8EEESG_EEENS5_IJSG_SB_EEEEEEEvNS4_8identityESZ_S19_vS1A_EENS_8epilogue10collective6detail29Sm90TmaWarpSpecializedAdapterINS1D_15DefaultEpilogueISI_SJ_SJ_NS1C_6thread17LinearCombinationISI_Li1EffLNS1H_9ScaleType4KindE0ELNS_15FloatRoundStyleE2ESI_EENS1_15EpilogueDefaultEEEEEvvEEEEvNT_6ParamsE --------------------------
	.section	.nv.shared._ZN7cutlass13device_kernelINS_4gemm6kernel13GemmUniversalIN4cute5tupleIJiiiiEEENS1_10collective13CollectiveMmaINS1_37MainloopSm90TmaGmmaWarpSpecializedFP8ILi6ENS5_IJNS4_1CILi1EEESB_SB_EEENS1_32KernelTmaWarpSpecializedPingpongEEENS5_IJNSA_ILi64EEESF_NSA_ILi128EEEEEENS_12float_e4m3_tENS5_IJlSB_lEEESI_SJ_NS4_8TiledMMAINS4_8MMA_AtomIJNS4_4SM904GMMA30MMA_64x64x32_F32E4M3E4M3_SS_TNILNSN_7ScaleInE1ELSP_1EEEEEENS4_6LayoutISC_NS5_IJNSA_ILi0EEEST_ST_EEEEENS5_IJNS4_10UnderscoreESW_SW_EEEEENS4_13SM90_TMA_LOADENS4_14ComposedLayoutINS4_7SwizzleILi3ELi4ELi3EEENS4_18smem_ptr_flag_bitsILi8EEENSS_INS5_IJNSA_ILi8EEESG_EEENS5_IJSG_SB_EEEEEEEvNS4_8identityESZ_S19_vS1A_EENS_8epilogue10collective6detail29Sm90TmaWarpSpecializedAdapterINS1D_15DefaultEpilogueISI_SJ_SJ_NS1C_6thread17LinearCombinationISI_Li1EffLNS1H_9ScaleType4KindE0ELNS_15FloatRoundStyleE2ESI_EENS1_15EpilogueDefaultEEEEEvvEEEEvNT_6ParamsE,"aw",@nobits
	.sectionflags	@""
	.align	16
	.zero		1024


//--------------------- .nv.shared.reserved.0     --------------------------
	.section	.nv.shared.reserved.0,"aw",@nobits
	.weak		__nv_reservedSMEM_offset_0_alias
	.size		__nv_reservedSMEM_offset_0_alias, 0, 0
	.other		__nv_reservedSMEM_offset_0_alias,@"STO_CUDA_RESERVED_SHARED STV_DEFAULT"
__nv_reservedSMEM_offset_0_alias:
	.zero		0


//--------------------- .nv.global                --------------------------
	.section	.nv.global,"aw",@nobits
.nv.global:
	.type		_ZN40_INTERNAL_1456a57b_4_k_cu_90d5c23b_266704cute1_E,@object
	.size		_ZN40_INTERNAL_1456a57b_4_k_cu_90d5c23b_266704cute1_E,(_ZN40_INTERNAL_1456a57b_4_k_cu_90d5c23b_266704cuda3std3__45__cpo6cbeginE - _ZN40_INTERNAL_1456a57b_4_k_cu_90d5c23b_266704cute1_E)
_ZN40_INTERNAL_1456a57b_4_k_cu_90d5c23b_266704cute1_E:
	.zero		1
	.type		_ZN40_INTERNAL_1456a57b_4_k_cu_90d5c23b_266704cuda3std3__45__cpo6cbeginE,@object
	.size		_ZN40_INTERNAL_1456a57b_4_k_cu_90d5c23b_266704cuda3std3__45__cpo6cbeginE,(_ZN40_INTERNAL_1456a57b_4_k_cu_90d5c23b_266704cuda3std3__48in_placeE - _ZN40_INTERNAL_1456a57b_4_k_cu_90d5c23b_266704cuda3std3__45__cpo6cbeginE)
_ZN40_INTERNAL_1456a57b_4_k_cu_90d5c23b_266704cuda3std3__45__cpo6cbeginE:
	.zero		1
	.type		_ZN40_INTERNAL_1456a57b_4_k_cu_90d5c23b_266704cuda3std3__48in_placeE,@object
	.size		_ZN40_INTERNAL_1456a57b_4_k_cu_90d5c23b_266704cuda3std3__48in_placeE,(_ZN40_INTERNAL_1456a57b_4_k_cu_90d5c23b_266704cuda3std6ranges3__45__cpo9iter_moveE - _ZN40_INTERNAL_1456a57b_4_k_cu_90d5c23b_266704cuda3std3__48in_placeE)
_ZN40_INTERNAL_1456a57b_4_k_cu_90d5c23b_266704cuda3std3__48in_placeE:
	.zero		1
	.type		_ZN40_INTERNAL_1456a57b_4_k_cu_90d5c23b_266704cuda3std6ranges3__45__cpo9iter_moveE,@object
	.size		_ZN40_INTERNAL_1456a57b_4_k_cu_90d5c23b_266704cuda3std6ranges3__45__cpo9iter_moveE,(_ZN40_INTERNAL_1456a57b_4_k_cu_90d5c23b_266704cuda3std3__45__cpo5beginE - _ZN40_INTERNAL_1456a57b_4_k_cu_90d5c23b_266704cuda3std6ranges3__45__cpo9iter_moveE)
_ZN40_INTERNAL_1456a57b_4_k_cu_90d5c23b_266704cuda3std6ranges3__45__cpo9iter_moveE:
	.zero		1
	.type		_ZN40_INTERNAL_1456a57b_4_k_cu_90d5c23b_266704cuda3std3__45__cpo5beginE,@object
	.size		_ZN40_INTERNAL_1456a57b_4_k_cu_90d5c23b_266704cuda3std3__45__cpo5beginE,(_ZN40_INTERNAL_1456a57b_4_k_cu_90d5c23b_266704cuda3std3__442_GLOBAL__N__1456a57b_4_k_cu_90d5c23b_266706ignoreE - _ZN40_INTERNAL_1456a57b_4_k_cu_90d5c23b_266704cuda3std3__45__cpo5beginE)
_ZN40_INTERNAL_1456a57b_4_k_cu_90d5c23b_266704cuda3std3__45__cpo5beginE:
	.zero		1
	.type		_ZN40_INTERNAL_1456a57b_4_k_cu_90d5c23b_266704cuda3std3__442_GLOBAL__N__1456a57b_4_k_cu_90d5c23b_266706ignoreE,@object
	.size		_ZN40_INTERNAL_1456a57b_4_k_cu_90d5c23b_266704cuda3std3__442_GLOBAL__N__1456a57b_4_k_cu_90d5c23b_266706ignoreE,(_ZN40_INTERNAL_1456a57b_4_k_cu_90d5c23b_266704cute7productE - _ZN40_INTERNAL_1456a57b_4_k_cu_90d5c23b_266704cuda3std3__442_GLOBAL__N__1456a57b_4_k_cu_90d5c23b_266706ignoreE)
_ZN40_INTERNAL_1456a57b_4_k_cu_90d5c23b_266704cuda3std3__442_GLOBAL__N__1456a57b_4_k_cu_90d5c23b_266706ignoreE:
	.zero		1
	.type		_ZN40_INTERNAL_1456a57b_4_k_cu_90d5c23b_266704cute7productE,@object
	.size		_ZN40_INTERNAL_1456a57b_4_k_cu_90d5c23b_266704cute7productE,(_ZN40_INTERNAL_1456a57b_4_k_cu_90d5c23b_266704cuda3std3__45__cpo3endE - _ZN40_INTERNAL_1456a57b_4_k_cu_90d5c23b_266704cute7productE)
_ZN40_INTERNAL_1456a57b_4_k_cu_90d5c23b_266704cute7productE:
	.zero		1
	.type		_ZN40_INTERNAL_1456a57b_4_k_cu_90d5c23b_266704cuda3std3__45__cpo3endE,@object
	.size		_ZN40_INTERNAL_1456a57b_4_k_cu_90d5c23b_266704cuda3std3__45__cpo3endE,(_ZN40_INTERNAL_1456a57b_4_k_cu_90d5c23b_266704cuda3std3__419piecewise_constructE - _ZN40_INTERNAL_1456a57b_4_k_cu_90d5c23b_266704cuda3std3__45__cpo3endE)
_ZN40_INTERNAL_1456a57b_4_k_cu_90d5c23b_266704cuda3std3__45__cpo3endE:
	.zero		1
	.type		_ZN40_INTERNAL_1456a57b_4_k_cu_90d5c23b_266704cuda3std3__419piecewise_constructE,@object
	.size		_ZN40_INTERNAL_1456a57b_4_k_cu_90d5c23b_266704cuda3std3__419piecewise_constructE,(_ZN40_INTERNAL_1456a57b_4_k_cu_90d5c23b_266704cuda3std3__45__cpo4cendE - _ZN40_INTERNAL_1456a57b_4_k_cu_90d5c23b_266704cuda3std3__419piecewise_constructE)
_ZN40_INTERNAL_1456a57b_4_k_cu_90d5c23b_266704cuda3std3__419piecewise_constructE:
	.zero		1
	.type		_ZN40_INTERNAL_1456a57b_4_k_cu_90d5c23b_266704cuda3std3__45__cpo4cendE,@object
	.size		_ZN40_INTERNAL_1456a57b_4_k_cu_90d5c23b_266704cuda3std3__45__cpo4cendE,(_ZN40_INTERNAL_1456a57b_4_k_cu_90d5c23b_266704cuda3std6ranges3__45__cpo4swapE - _ZN40_INTERNAL_1456a57b_4_k_cu_90d5c23b_266704cuda3std3__45__cpo4cendE)
_ZN40_INTERNAL_1456a57b_4_k_cu_90d5c23b_266704cuda3std3__45__cpo4cendE:
	.zero		1
	.type		_ZN40_INTERNAL_1456a57b_4_k_cu_90d5c23b_266704cuda3std6ranges3__45__cpo4swapE,@object
	.size		_ZN40_INTERNAL_1456a57b_4_k_cu_90d5c23b_266704cuda3std6ranges3__45__cpo4swapE,(.L_7 - _ZN40_INTERNAL_1456a57b_4_k_cu_90d5c23b_266704cuda3std6ranges3__45__cpo4swapE)
_ZN40_INTERNAL_1456a57b_4_k_cu_90d5c23b_266704cuda3std6ranges3__45__cpo4swapE:
	.zero		1
.L_7:


//--------------------- .nv.constant0._ZN7cutlass13device_kernelINS_4gemm6kernel13GemmUniversalIN4cute5tupleIJiiiiEEENS1_10collective13CollectiveMmaINS1_37MainloopSm90TmaGmmaWarpSpecializedFP8ILi6ENS5_IJNS4_1CILi1EEESB_SB_EEENS1_32KernelTmaWarpSpecializedPingpongEEENS5_IJNSA_ILi64EEESF_NSA_ILi128EEEEEENS_12float_e4m3_tENS5_IJlSB_lEEESI_SJ_NS4_8TiledMMAINS4_8MMA_AtomIJNS4_4SM904GMMA30MMA_64x64x32_F32E4M3E4M3_SS_TNILNSN_7ScaleInE1ELSP_1EEEEEENS4_6LayoutISC_NS5_IJNSA_ILi0EEEST_ST_EEEEENS5_IJNS4_10UnderscoreESW_SW_EEEEENS4_13SM90_TMA_LOADENS4_14ComposedLayoutINS4_7SwizzleILi3ELi4ELi3EEENS4_18smem_ptr_flag_bitsILi8EEENSS_INS5_IJNSA_ILi8EEESG_EEENS5_IJSG_SB_EEEEEEEvNS4_8identityESZ_S19_vS1A_EENS_8epilogue10collective6detail29Sm90TmaWarpSpecializedAdapterINS1D_15DefaultEpilogueISI_SJ_SJ_NS1C_6thread17LinearCombinationISI_Li1EffLNS1H_9ScaleType4KindE0ELNS_15FloatRoundStyleE2ESI_EENS1_15EpilogueDefaultEEEEEvvEEEEvNT_6ParamsE --------------------------
	.section	.nv.constant0._ZN7cutlass13device_kernelINS_4gemm6kernel13GemmUniversalIN4cute5tupleIJiiiiEEENS1_10collective13CollectiveMmaINS1_37MainloopSm90TmaGmmaWarpSpecializedFP8ILi6ENS5_IJNS4_1CILi1EEESB_SB_EEENS1_32KernelTmaWarpSpecializedPingpongEEENS5_IJNSA_ILi64EEESF_NSA_ILi128EEEEEENS_12float_e4m3_tENS5_IJlSB_lEEESI_SJ_NS4_8TiledMMAINS4_8MMA_AtomIJNS4_4SM904GMMA30MMA_64x64x32_F32E4M3E4M3_SS_TNILNSN_7ScaleInE1ELSP_1EEEEEENS4_6LayoutISC_NS5_IJNSA_ILi0EEEST_ST_EEEEENS5_IJNS4_10UnderscoreESW_SW_EEEEENS4_13SM90_TMA_LOADENS4_14ComposedLayoutINS4_7SwizzleILi3ELi4ELi3EEENS4_18smem_ptr_flag_bitsILi8EEENSS_INS5_IJNSA_ILi8EEESG_EEENS5_IJSG_SB_EEEEEEEvNS4_8identityESZ_S19_vS1A_EENS_8epilogue10collective6detail29Sm90TmaWarpSpecializedAdapterINS1D_15DefaultEpilogueISI_SJ_SJ_NS1C_6thread17LinearCombinationISI_Li1EffLNS1H_9ScaleType4KindE0ELNS_15FloatRoundStyleE2ESI_EENS1_15EpilogueDefaultEEEEEvvEEEEvNT_6ParamsE,"a",@progbits
	.sectionflags	@""
	.align	4
.nv.constant0._ZN7cutlass13device_kernelINS_4gemm6kernel13GemmUniversalIN4cute5tupleIJiiiiEEENS1_10collective13CollectiveMmaINS1_37MainloopSm90TmaGmmaWarpSpecializedFP8ILi6ENS5_IJNS4_1CILi1EEESB_SB_EEENS1_32KernelTmaWarpSpecializedPingpongEEENS5_IJNSA_ILi64EEESF_NSA_ILi128EEEEEENS_12float_e4m3_tENS5_IJlSB_lEEESI_SJ_NS4_8TiledMMAINS4_8MMA_AtomIJNS4_4SM904GMMA30MMA_64x64x32_F32E4M3E4M3_SS_TNILNSN_7ScaleInE1ELSP_1EEEEEENS4_6LayoutISC_NS5_IJNSA_ILi0EEEST_ST_EEEEENS5_IJNS4_10UnderscoreESW_SW_EEEEENS4_13SM90_TMA_LOADENS4_14ComposedLayoutINS4_7SwizzleILi3ELi4ELi3EEENS4_18smem_ptr_flag_bitsILi8EEENSS_INS5_IJNSA_ILi8EEESG_EEENS5_IJSG_SB_EEEEEEEvNS4_8identityESZ_S19_vS1A_EENS_8epilogue10collective6detail29Sm90TmaWarpSpecializedAdapterINS1D_15DefaultEpilogueISI_SJ_SJ_NS1C_6thread17LinearCombinationISI_Li1EffLNS1H_9ScaleType4KindE0ELNS_15FloatRoundStyleE2ESI_EENS1_15EpilogueDefaultEEEEEvvEEEEvNT_6ParamsE:
	.zero		1664


//--------------------- SYMBOLS --------------------------

	.type		.nv.reservedSmem.offset0,@object
	.size		.nv.reservedSmem.offset0,0x4
